//
// Generated by NVIDIA NVVM Compiler
//
// Compiler Build ID: CL-36424714
// Cuda compilation tools, release 13.0, V13.0.88
// Based on NVVM 20.0.0
//

.version 9.0
.target sm_100
.address_size 64

	// .globl	_Z13stencilKerneliPfS_iS_
.extern .shared .align 16 .b8 sharedMem[];

.visible .entry _Z13stencilKerneliPfS_iS_(
	.param .u32 _Z13stencilKerneliPfS_iS__param_0,
	.param .u64 .ptr .align 1 _Z13stencilKerneliPfS_iS__param_1,
	.param .u64 .ptr .align 1 _Z13stencilKerneliPfS_iS__param_2,
	.param .u32 _Z13stencilKerneliPfS_iS__param_3,
	.param .u64 .ptr .align 1 _Z13stencilKerneliPfS_iS__param_4
)
{
	.reg .pred 	%p<57>;
	.reg .b32 	%r<61>;
	.reg .b32 	%f<96>;
	.reg .b64 	%rd<47>;

	ld.param.u32 	%r38, [_Z13stencilKerneliPfS_iS__param_0];
	ld.param.u64 	%rd7, [_Z13stencilKerneliPfS_iS__param_1];
	ld.param.u64 	%rd6, [_Z13stencilKerneliPfS_iS__param_2];
	ld.param.u32 	%r39, [_Z13stencilKerneliPfS_iS__param_3];
	ld.param.u64 	%rd8, [_Z13stencilKerneliPfS_iS__param_4];
	cvta.to.global.u64 	%rd1, %rd7;
	cvta.to.global.u64 	%rd2, %rd8;
	mov.u32 	%r40, %ntid.x;
	mov.u32 	%r41, %ctaid.x;
	mov.u32 	%r42, %tid.x;
	mad.lo.s32 	%r1, %r40, %r41, %r42;
	shr.u32 	%r43, %r39, 31;
	add.s32 	%r44, %r39, %r43;
	shr.s32 	%r2, %r44, 1;
	setp.lt.s32 	%p1, %r39, -1;
	mov.f32 	%f95, 0f00000000;
	@%p1 bra 	$L__BB0_42;
	neg.s32 	%r59, %r2;
	abs.s32 	%r45, %r2;
	add.s32 	%r4, %r2, %r45;
	add.s32 	%r5, %r4, 1;
	and.b32  	%r6, %r5, 7;
	setp.lt.u32 	%p2, %r4, 7;
	mov.f32 	%f95, 0f00000000;
	@%p2 bra 	$L__BB0_21;
	sub.s32 	%r57, 3, %r2;
	and.b32  	%r47, %r5, -8;
	neg.s32 	%r56, %r47;
	sub.s32 	%r54, %r1, %r2;
	mov.f32 	%f95, 0f00000000;
	mov.b32 	%r55, 3;
$L__BB0_3:
	.pragma "nounroll";
	setp.lt.s32 	%p3, %r54, 0;
	setp.ge.s32 	%p4, %r54, %r38;
	add.s32 	%r48, %r55, -3;
	mul.wide.s32 	%rd9, %r48, 4;
	add.s64 	%rd3, %rd2, %rd9;
	or.pred  	%p5, %p3, %p4;
	@%p5 bra 	$L__BB0_5;
	ld.global.f32 	%f42, [%rd3];
	mul.wide.u32 	%rd10, %r54, 4;
	add.s64 	%rd11, %rd1, %rd10;
	ld.global.f32 	%f43, [%rd11];
	fma.rn.f32 	%f95, %f42, %f43, %f95;
$L__BB0_5:
	add.s32 	%r14, %r54, 1;
	setp.lt.s32 	%p6, %r14, 0;
	setp.ge.s32 	%p7, %r14, %r38;
	or.pred  	%p8, %p6, %p7;
	@%p8 bra 	$L__BB0_7;
	ld.global.f32 	%f44, [%rd3+4];
	mul.wide.u32 	%rd12, %r14, 4;
	add.s64 	%rd13, %rd1, %rd12;
	ld.global.f32 	%f45, [%rd13];
	fma.rn.f32 	%f95, %f44, %f45, %f95;
$L__BB0_7:
	add.s32 	%r15, %r54, 2;
	setp.lt.s32 	%p9, %r15, 0;
	setp.ge.s32 	%p10, %r15, %r38;
	or.pred  	%p11, %p9, %p10;
	@%p11 bra 	$L__BB0_9;
	ld.global.f32 	%f46, [%rd3+8];
	mul.wide.u32 	%rd14, %r15, 4;
	add.s64 	%rd15, %rd1, %rd14;
	ld.global.f32 	%f47, [%rd15];
	fma.rn.f32 	%f95, %f46, %f47, %f95;
$L__BB0_9:
	add.s32 	%r16, %r54, 3;
	setp.lt.s32 	%p12, %r16, 0;
	setp.ge.s32 	%p13, %r16, %r38;
	or.pred  	%p14, %p12, %p13;
	@%p14 bra 	$L__BB0_11;
	ld.global.f32 	%f48, [%rd3+12];
	mul.wide.u32 	%rd16, %r16, 4;
	add.s64 	%rd17, %rd1, %rd16;
	ld.global.f32 	%f49, [%rd17];
	fma.rn.f32 	%f95, %f48, %f49, %f95;
$L__BB0_11:
	add.s32 	%r17, %r54, 4;
	setp.lt.s32 	%p15, %r17, 0;
	setp.ge.s32 	%p16, %r17, %r38;
	or.pred  	%p17, %p15, %p16;
	@%p17 bra 	$L__BB0_13;
	ld.global.f32 	%f50, [%rd3+16];
	mul.wide.u32 	%rd18, %r17, 4;
	add.s64 	%rd19, %rd1, %rd18;
	ld.global.f32 	%f51, [%rd19];
	fma.rn.f32 	%f95, %f50, %f51, %f95;
$L__BB0_13:
	add.s32 	%r18, %r54, 5;
	setp.lt.s32 	%p18, %r18, 0;
	setp.ge.s32 	%p19, %r18, %r38;
	or.pred  	%p20, %p18, %p19;
	@%p20 bra 	$L__BB0_15;
	ld.global.f32 	%f52, [%rd3+20];
	mul.wide.u32 	%rd20, %r18, 4;
	add.s64 	%rd21, %rd1, %rd20;
	ld.global.f32 	%f53, [%rd21];
	fma.rn.f32 	%f95, %f52, %f53, %f95;
$L__BB0_15:
	add.s32 	%r19, %r54, 6;
	setp.lt.s32 	%p21, %r19, 0;
	setp.ge.s32 	%p22, %r19, %r38;
	or.pred  	%p23, %p21, %p22;
	@%p23 bra 	$L__BB0_17;
	ld.global.f32 	%f54, [%rd3+24];
	mul.wide.u32 	%rd22, %r19, 4;
	add.s64 	%rd23, %rd1, %rd22;
	ld.global.f32 	%f55, [%rd23];
	fma.rn.f32 	%f95, %f54, %f55, %f95;
$L__BB0_17:
	add.s32 	%r20, %r54, 7;
	setp.lt.s32 	%p24, %r20, 0;
	setp.ge.s32 	%p25, %r20, %r38;
	or.pred  	%p26, %p24, %p25;
	@%p26 bra 	$L__BB0_19;
	ld.global.f32 	%f56, [%rd3+28];
	mul.wide.u32 	%rd24, %r20, 4;
	add.s64 	%rd25, %rd1, %rd24;
	ld.global.f32 	%f57, [%rd25];
	fma.rn.f32 	%f95, %f56, %f57, %f95;
$L__BB0_19:
	add.s32 	%r57, %r57, 8;
	add.s32 	%r56, %r56, 8;
	add.s32 	%r55, %r55, 8;
	add.s32 	%r54, %r54, 8;
	setp.ne.s32 	%p27, %r56, 0;
	@%p27 bra 	$L__BB0_3;
	add.s32 	%r59, %r57, -3;
$L__BB0_21:
	setp.eq.s32 	%p28, %r6, 0;
	@%p28 bra 	$L__BB0_42;
	setp.lt.u32 	%p29, %r6, 4;
	@%p29 bra 	$L__BB0_32;
	add.s32 	%r27, %r59, %r1;
	setp.lt.s32 	%p30, %r27, 0;
	setp.ge.s32 	%p31, %r27, %r38;
	add.s32 	%r49, %r59, %r2;
	mul.wide.s32 	%rd26, %r49, 4;
	add.s64 	%rd4, %rd2, %rd26;
	or.pred  	%p32, %p30, %p31;
	@%p32 bra 	$L__BB0_25;
	ld.global.f32 	%f59, [%rd4];
	mul.wide.u32 	%rd27, %r27, 4;
	add.s64 	%rd28, %rd1, %rd27;
	ld.global.f32 	%f60, [%rd28];
	fma.rn.f32 	%f95, %f59, %f60, %f95;
$L__BB0_25:
	add.s32 	%r28, %r27, 1;
	setp.lt.s32 	%p33, %r28, 0;
	setp.ge.s32 	%p34, %r28, %r38;
	or.pred  	%p35, %p33, %p34;
	@%p35 bra 	$L__BB0_27;
	ld.global.f32 	%f61, [%rd4+4];
	mul.wide.u32 	%rd29, %r28, 4;
	add.s64 	%rd30, %rd1, %rd29;
	ld.global.f32 	%f62, [%rd30];
	fma.rn.f32 	%f95, %f61, %f62, %f95;
$L__BB0_27:
	add.s32 	%r29, %r27, 2;
	setp.lt.s32 	%p36, %r29, 0;
	setp.ge.s32 	%p37, %r29, %r38;
	or.pred  	%p38, %p36, %p37;
	@%p38 bra 	$L__BB0_29;
	ld.global.f32 	%f63, [%rd4+8];
	mul.wide.u32 	%rd31, %r29, 4;
	add.s64 	%rd32, %rd1, %rd31;
	ld.global.f32 	%f64, [%rd32];
	fma.rn.f32 	%f95, %f63, %f64, %f95;
$L__BB0_29:
	add.s32 	%r30, %r27, 3;
	setp.lt.s32 	%p39, %r30, 0;
	setp.ge.s32 	%p40, %r30, %r38;
	or.pred  	%p41, %p39, %p40;
	@%p41 bra 	$L__BB0_31;
	ld.global.f32 	%f65, [%rd4+12];
	mul.wide.u32 	%rd33, %r30, 4;
	add.s64 	%rd34, %rd1, %rd33;
	ld.global.f32 	%f66, [%rd34];
	fma.rn.f32 	%f95, %f65, %f66, %f95;
$L__BB0_31:
	add.s32 	%r59, %r59, 4;
$L__BB0_32:
	and.b32  	%r50, %r5, 3;
	setp.eq.s32 	%p42, %r50, 0;
	@%p42 bra 	$L__BB0_42;
	setp.eq.s32 	%p43, %r50, 1;
	@%p43 bra 	$L__BB0_39;
	add.s32 	%r33, %r59, %r1;
	setp.lt.s32 	%p44, %r33, 0;
	setp.ge.s32 	%p45, %r33, %r38;
	add.s32 	%r51, %r59, %r2;
	mul.wide.s32 	%rd35, %r51, 4;
	add.s64 	%rd5, %rd2, %rd35;
	or.pred  	%p46, %p44, %p45;
	@%p46 bra 	$L__BB0_36;
	ld.global.f32 	%f68, [%rd5];
	mul.wide.u32 	%rd36, %r33, 4;
	add.s64 	%rd37, %rd1, %rd36;
	ld.global.f32 	%f69, [%rd37];
	fma.rn.f32 	%f95, %f68, %f69, %f95;
$L__BB0_36:
	add.s32 	%r34, %r33, 1;
	setp.lt.s32 	%p47, %r34, 0;
	setp.ge.s32 	%p48, %r34, %r38;
	or.pred  	%p49, %p47, %p48;
	@%p49 bra 	$L__BB0_38;
	ld.global.f32 	%f70, [%rd5+4];
	mul.wide.u32 	%rd38, %r34, 4;
	add.s64 	%rd39, %rd1, %rd38;
	ld.global.f32 	%f71, [%rd39];
	fma.rn.f32 	%f95, %f70, %f71, %f95;
$L__BB0_38:
	add.s32 	%r59, %r59, 2;
$L__BB0_39:
	and.b32  	%r52, %r4, 1;
	setp.eq.b32 	%p50, %r52, 1;
	@%p50 bra 	$L__BB0_42;
	add.s32 	%r37, %r59, %r1;
	setp.lt.s32 	%p51, %r37, 0;
	setp.ge.s32 	%p52, %r37, %r38;
	or.pred  	%p53, %p51, %p52;
	@%p53 bra 	$L__BB0_42;
	add.s32 	%r53, %r59, %r2;
	mul.wide.s32 	%rd40, %r53, 4;
	add.s64 	%rd41, %rd2, %rd40;
	ld.global.f32 	%f72, [%rd41];
	mul.wide.u32 	%rd42, %r37, 4;
	add.s64 	%rd43, %rd1, %rd42;
	ld.global.f32 	%f73, [%rd43];
	fma.rn.f32 	%f95, %f72, %f73, %f95;
$L__BB0_42:
	setp.lt.s32 	%p54, %r1, 0;
	setp.ge.s32 	%p55, %r1, %r38;
	or.pred  	%p56, %p54, %p55;
	@%p56 bra 	$L__BB0_44;
	cvta.to.global.u64 	%rd44, %rd6;
	mul.wide.u32 	%rd45, %r1, 4;
	add.s64 	%rd46, %rd44, %rd45;
	st.global.f32 	[%rd46], %f95;
$L__BB0_44:
	ret;

}
	// .globl	_Z19stencilKernelSharediPfS_iS_
.visible .entry _Z19stencilKernelSharediPfS_iS_(
	.param .u32 _Z19stencilKernelSharediPfS_iS__param_0,
	.param .u64 .ptr .align 1 _Z19stencilKernelSharediPfS_iS__param_1,
	.param .u64 .ptr .align 1 _Z19stencilKernelSharediPfS_iS__param_2,
	.param .u32 _Z19stencilKernelSharediPfS_iS__param_3,
	.param .u64 .ptr .align 1 _Z19stencilKernelSharediPfS_iS__param_4
)
{
	.reg .pred 	%p<21>;
	.reg .b32 	%r<88>;
	.reg .b32 	%f<122>;
	.reg .b64 	%rd<31>;

	ld.param.u32 	%r38, [_Z19stencilKernelSharediPfS_iS__param_0];
	ld.param.u64 	%rd7, [_Z19stencilKernelSharediPfS_iS__param_1];
	ld.param.u64 	%rd5, [_Z19stencilKernelSharediPfS_iS__param_2];
	ld.param.u32 	%r39, [_Z19stencilKernelSharediPfS_iS__param_3];
	ld.param.u64 	%rd6, [_Z19stencilKernelSharediPfS_iS__param_4];
	cvta.to.global.u64 	%rd1, %rd7;
	mov.u32 	%r1, %ntid.x;
	mov.u32 	%r40, %ctaid.x;
	mul.lo.s32 	%r2, %r1, %r40;
	mov.u32 	%r3, %tid.x;
	add.s32 	%r4, %r2, %r3;
	shr.u32 	%r41, %r39, 31;
	add.s32 	%r42, %r39, %r41;
	shr.s32 	%r5, %r42, 1;
	and.b32  	%r6, %r42, -2;
	add.s32 	%r43, %r6, %r1;
	mul.wide.u32 	%rd8, %r43, 4;
	mov.u32 	%r44, sharedMem;
	cvt.u64.u32 	%rd9, %r44;
	cvta.shared.u64 	%rd10, %rd9;
	add.s64 	%rd2, %rd10, %rd8;
	mul.wide.s32 	%rd11, %r4, 4;
	add.s64 	%rd3, %rd1, %rd11;
	ld.global.f32 	%f18, [%rd3];
	add.s32 	%r7, %r5, %r3;
	shl.b32 	%r45, %r7, 2;
	add.s32 	%r8, %r44, %r45;
	st.shared.f32 	[%r8], %f18;
	setp.ge.u32 	%p1, %r3, %r5;
	@%p1 bra 	$L__BB1_4;
	setp.lt.s32 	%p2, %r4, %r5;
	mov.f32 	%f111, 0f00000000;
	@%p2 bra 	$L__BB1_3;
	sub.s32 	%r46, %r4, %r5;
	mul.wide.s32 	%rd12, %r46, 4;
	add.s64 	%rd13, %rd1, %rd12;
	ld.global.f32 	%f111, [%rd13];
$L__BB1_3:
	shl.b32 	%r47, %r3, 2;
	add.s32 	%r49, %r44, %r47;
	st.shared.f32 	[%r49], %f111;
$L__BB1_4:
	sub.s32 	%r50, %r1, %r5;
	setp.lt.u32 	%p3, %r3, %r50;
	@%p3 bra 	$L__BB1_8;
	add.s32 	%r51, %r7, %r2;
	setp.ge.s32 	%p4, %r51, %r38;
	mov.f32 	%f112, 0f00000000;
	@%p4 bra 	$L__BB1_7;
	mul.wide.s32 	%rd14, %r5, 4;
	add.s64 	%rd15, %rd3, %rd14;
	ld.global.f32 	%f112, [%rd15];
$L__BB1_7:
	shl.b32 	%r52, %r5, 2;
	add.s32 	%r53, %r8, %r52;
	st.shared.f32 	[%r53], %f112;
$L__BB1_8:
	sub.s32 	%r54, %r1, %r6;
	setp.lt.u32 	%p5, %r54, %r39;
	mov.u64 	%rd30, %rd6;
	@%p5 bra 	$L__BB1_11;
	setp.lt.u32 	%p6, %r3, %r5;
	add.s32 	%r57, %r5, %r39;
	setp.ge.u32 	%p7, %r3, %r57;
	or.pred  	%p8, %p6, %p7;
	mov.u64 	%rd30, %rd2;
	@%p8 bra 	$L__BB1_11;
	sub.s32 	%r58, %r3, %r5;
	cvta.to.global.u64 	%rd16, %rd6;
	mul.wide.u32 	%rd17, %r58, 4;
	add.s64 	%rd18, %rd16, %rd17;
	ld.global.f32 	%f21, [%rd18];
	shl.b32 	%r59, %r1, 2;
	add.s32 	%r60, %r8, %r59;
	st.shared.f32 	[%r60], %f21;
$L__BB1_11:
	bar.sync 	0;
	setp.lt.s32 	%p9, %r39, -1;
	mov.f32 	%f121, 0f00000000;
	@%p9 bra 	$L__BB1_24;
	neg.s32 	%r82, %r5;
	abs.s32 	%r61, %r5;
	add.s32 	%r62, %r5, %r61;
	add.s32 	%r10, %r62, 1;
	and.b32  	%r11, %r10, 15;
	setp.lt.u32 	%p10, %r62, 15;
	mov.f32 	%f121, 0f00000000;
	@%p10 bra 	$L__BB1_15;
	and.b32  	%r64, %r10, -16;
	neg.s32 	%r80, %r64;
	shl.b32 	%r65, %r3, 2;
	add.s32 	%r67, %r65, %r44;
	add.s32 	%r78, %r67, 32;
	mov.f32 	%f121, 0f00000000;
	mov.b32 	%r79, 0;
$L__BB1_14:
	.pragma "nounroll";
	mul.wide.s32 	%rd19, %r79, 4;
	add.s64 	%rd20, %rd30, %rd19;
	ld.f32 	%f26, [%rd20];
	ld.shared.f32 	%f27, [%r78+-32];
	fma.rn.f32 	%f28, %f26, %f27, %f121;
	ld.f32 	%f29, [%rd20+4];
	ld.shared.f32 	%f30, [%r78+-28];
	fma.rn.f32 	%f31, %f29, %f30, %f28;
	ld.f32 	%f32, [%rd20+8];
	ld.shared.f32 	%f33, [%r78+-24];
	fma.rn.f32 	%f34, %f32, %f33, %f31;
	ld.f32 	%f35, [%rd20+12];
	ld.shared.f32 	%f36, [%r78+-20];
	fma.rn.f32 	%f37, %f35, %f36, %f34;
	ld.f32 	%f38, [%rd20+16];
	ld.shared.f32 	%f39, [%r78+-16];
	fma.rn.f32 	%f40, %f38, %f39, %f37;
	ld.f32 	%f41, [%rd20+20];
	ld.shared.f32 	%f42, [%r78+-12];
	fma.rn.f32 	%f43, %f41, %f42, %f40;
	ld.f32 	%f44, [%rd20+24];
	ld.shared.f32 	%f45, [%r78+-8];
	fma.rn.f32 	%f46, %f44, %f45, %f43;
	ld.f32 	%f47, [%rd20+28];
	ld.shared.f32 	%f48, [%r78+-4];
	fma.rn.f32 	%f49, %f47, %f48, %f46;
	ld.f32 	%f50, [%rd20+32];
	ld.shared.f32 	%f51, [%r78];
	fma.rn.f32 	%f52, %f50, %f51, %f49;
	ld.f32 	%f53, [%rd20+36];
	ld.shared.f32 	%f54, [%r78+4];
	fma.rn.f32 	%f55, %f53, %f54, %f52;
	ld.f32 	%f56, [%rd20+40];
	ld.shared.f32 	%f57, [%r78+8];
	fma.rn.f32 	%f58, %f56, %f57, %f55;
	ld.f32 	%f59, [%rd20+44];
	ld.shared.f32 	%f60, [%r78+12];
	fma.rn.f32 	%f61, %f59, %f60, %f58;
	ld.f32 	%f62, [%rd20+48];
	ld.shared.f32 	%f63, [%r78+16];
	fma.rn.f32 	%f64, %f62, %f63, %f61;
	ld.f32 	%f65, [%rd20+52];
	ld.shared.f32 	%f66, [%r78+20];
	fma.rn.f32 	%f67, %f65, %f66, %f64;
	ld.f32 	%f68, [%rd20+56];
	ld.shared.f32 	%f69, [%r78+24];
	fma.rn.f32 	%f70, %f68, %f69, %f67;
	ld.f32 	%f71, [%rd20+60];
	ld.shared.f32 	%f72, [%r78+28];
	fma.rn.f32 	%f121, %f71, %f72, %f70;
	add.s32 	%r82, %r82, 16;
	add.s32 	%r80, %r80, 16;
	add.s32 	%r79, %r79, 16;
	add.s32 	%r78, %r78, 64;
	setp.ne.s32 	%p11, %r80, 0;
	@%p11 bra 	$L__BB1_14;
$L__BB1_15:
	setp.eq.s32 	%p12, %r11, 0;
	@%p12 bra 	$L__BB1_24;
	and.b32  	%r23, %r10, 7;
	setp.lt.u32 	%p13, %r11, 8;
	@%p13 bra 	$L__BB1_18;
	add.s32 	%r68, %r82, %r5;
	mul.wide.s32 	%rd21, %r68, 4;
	add.s64 	%rd22, %rd30, %rd21;
	ld.f32 	%f74, [%rd22];
	shl.b32 	%r69, %r82, 2;
	add.s32 	%r70, %r8, %r69;
	ld.shared.f32 	%f75, [%r70];
	fma.rn.f32 	%f76, %f74, %f75, %f121;
	ld.f32 	%f77, [%rd22+4];
	ld.shared.f32 	%f78, [%r70+4];
	fma.rn.f32 	%f79, %f77, %f78, %f76;
	ld.f32 	%f80, [%rd22+8];
	ld.shared.f32 	%f81, [%r70+8];
	fma.rn.f32 	%f82, %f80, %f81, %f79;
	ld.f32 	%f83, [%rd22+12];
	ld.shared.f32 	%f84, [%r70+12];
	fma.rn.f32 	%f85, %f83, %f84, %f82;
	ld.f32 	%f86, [%rd22+16];
	ld.shared.f32 	%f87, [%r70+16];
	fma.rn.f32 	%f88, %f86, %f87, %f85;
	ld.f32 	%f89, [%rd22+20];
	ld.shared.f32 	%f90, [%r70+20];
	fma.rn.f32 	%f91, %f89, %f90, %f88;
	ld.f32 	%f92, [%rd22+24];
	ld.shared.f32 	%f93, [%r70+24];
	fma.rn.f32 	%f94, %f92, %f93, %f91;
	ld.f32 	%f95, [%rd22+28];
	ld.shared.f32 	%f96, [%r70+28];
	fma.rn.f32 	%f121, %f95, %f96, %f94;
	add.s32 	%r82, %r82, 8;
$L__BB1_18:
	setp.eq.s32 	%p14, %r23, 0;
	@%p14 bra 	$L__BB1_24;
	and.b32  	%r26, %r10, 3;
	setp.lt.u32 	%p15, %r23, 4;
	@%p15 bra 	$L__BB1_21;
	add.s32 	%r71, %r82, %r5;
	mul.wide.s32 	%rd23, %r71, 4;
	add.s64 	%rd24, %rd30, %rd23;
	ld.f32 	%f98, [%rd24];
	shl.b32 	%r72, %r82, 2;
	add.s32 	%r73, %r8, %r72;
	ld.shared.f32 	%f99, [%r73];
	fma.rn.f32 	%f100, %f98, %f99, %f121;
	ld.f32 	%f101, [%rd24+4];
	ld.shared.f32 	%f102, [%r73+4];
	fma.rn.f32 	%f103, %f101, %f102, %f100;
	ld.f32 	%f104, [%rd24+8];
	ld.shared.f32 	%f105, [%r73+8];
	fma.rn.f32 	%f106, %f104, %f105, %f103;
	ld.f32 	%f107, [%rd24+12];
	ld.shared.f32 	%f108, [%r73+12];
	fma.rn.f32 	%f121, %f107, %f108, %f106;
	add.s32 	%r82, %r82, 4;
$L__BB1_21:
	setp.eq.s32 	%p16, %r26, 0;
	@%p16 bra 	$L__BB1_24;
	shl.b32 	%r74, %r82, 2;
	add.s32 	%r76, %r74, %r45;
	add.s32 	%r87, %r44, %r76;
	add.s32 	%r86, %r82, %r5;
	neg.s32 	%r85, %r26;
$L__BB1_23:
	.pragma "nounroll";
	mul.wide.s32 	%rd25, %r86, 4;
	add.s64 	%rd26, %rd30, %rd25;
	ld.f32 	%f109, [%rd26];
	ld.shared.f32 	%f110, [%r87];
	fma.rn.f32 	%f121, %f109, %f110, %f121;
	add.s32 	%r87, %r87, 4;
	add.s32 	%r86, %r86, 1;
	add.s32 	%r85, %r85, 1;
	setp.ne.s32 	%p17, %r85, 0;
	@%p17 bra 	$L__BB1_23;
$L__BB1_24:
	setp.lt.s32 	%p18, %r4, 0;
	setp.ge.s32 	%p19, %r4, %r38;
	or.pred  	%p20, %p18, %p19;
	@%p20 bra 	$L__BB1_26;
	cvta.to.global.u64 	%rd27, %rd5;
	mul.wide.u32 	%rd28, %r4, 4;
	add.s64 	%rd29, %rd27, %rd28;
	st.global.f32 	[%rd29], %f121;
$L__BB1_26:
	ret;

}


// ===== COMPILED SASS (sm_100) =====

	.target	sm_100

	.elftype	@"ET_EXEC"


//--------------------- .note.nv.tkinfo           --------------------------
	.section	.note.nv.tkinfo,"",@"SHT_NOTE"
	.sectionflags	@"SHF_NOTE_NV_TKINFO"
	.tkinfo
        /*0018*/ 	.word	0x00000002
        /*0030*/ 	.string	""
        /*0030*/ 	.string	"ptxas"
        /*0030*/ 	.string	"Cuda compilation tools, release 13.0, V13.0.88"
        /*0030*/ 	.string	"Build cuda_13.0.r13.0/compiler.36424714_0"
        /*0030*/ 	.string	"-arch sm_100 -m 64 "



//--------------------- .note.nv.cuinfo           --------------------------
	.section	.note.nv.cuinfo,"",@"SHT_NOTE"
	.sectionflags	@"SHF_NOTE_NV_CUINFO"
        /*0018*/ 	.short	0x0002
        /*001a*/ 	.short	0x0064
        /*001c*/ 	.short	0x0082
	.zero		2


//--------------------- .nv.info                  --------------------------
	.section	.nv.info,"",@"SHT_CUDA_INFO"
	.align	4


	//----- nvinfo : EIATTR_REGCOUNT
	.align		4
        /*0000*/ 	.byte	0x04, 0x2f
        /*0002*/ 	.short	(.L_1 - .L_0)
	.align		4
.L_0:
        /*0004*/ 	.word	index@(_Z13stencilKerneliPfS_iS_)
        /*0008*/ 	.word	0x00000020


	//----- nvinfo : EIATTR_FRAME_SIZE
	.align		4
.L_1:
        /*000c*/ 	.byte	0x04, 0x11
        /*000e*/ 	.short	(.L_3 - .L_2)
	.align		4
.L_2:
        /*0010*/ 	.word	index@(_Z13stencilKerneliPfS_iS_)
        /*0014*/ 	.word	0x00000000


	//----- nvinfo : EIATTR_REGCOUNT
	.align		4
.L_3:
        /*0018*/ 	.byte	0x04, 0x2f
        /*001a*/ 	.short	(.L_5 - .L_4)
	.align		4
.L_4:
        /*001c*/ 	.word	index@(_Z19stencilKernelSharediPfS_iS_)
        /*0020*/ 	.word	0x00000020


	//----- nvinfo : EIATTR_FRAME_SIZE
	.align		4
.L_5:
        /*0024*/ 	.byte	0x04, 0x11
        /*0026*/ 	.short	(.L_7 - .L_6)
	.align		4
.L_6:
        /*0028*/ 	.word	index@(_Z19stencilKernelSharediPfS_iS_)
        /*002c*/ 	.word	0x00000000


	//----- nvinfo : EIATTR_MIN_STACK_SIZE
	.align		4
.L_7:
        /*0030*/ 	.byte	0x04, 0x12
        /*0032*/ 	.short	(.L_9 - .L_8)
	.align		4
.L_8:
        /*0034*/ 	.word	index@(_Z19stencilKernelSharediPfS_iS_)
        /*0038*/ 	.word	0x00000000


	//----- nvinfo : EIATTR_MIN_STACK_SIZE
	.align		4
.L_9:
        /*003c*/ 	.byte	0x04, 0x12
        /*003e*/ 	.short	(.L_11 - .L_10)
	.align		4
.L_10:
        /*0040*/ 	.word	index@(_Z13stencilKerneliPfS_iS_)
        /*0044*/ 	.word	0x00000000
.L_11:


//--------------------- .nv.compat                --------------------------
	.section	.nv.compat,"",@"SHT_CUDA_COMPAT_INFO"
	.align	4
        /*0000*/ 	.byte	0x02, 0x09, 0x00, 0x00, 0x02, 0x02, 0x01, 0x00, 0x02, 0x05, 0x05, 0x00, 0x03, 0x07, 0x01, 0x01
        /*0010*/ 	.byte	0x02, 0x03, 0x00, 0x00, 0x02, 0x06, 0x01, 0x00, 0x04, 0x0b, 0x08, 0x00, 0x09, 0x00, 0x00, 0x00
        /*0020*/ 	.byte	0x00, 0x00, 0x00, 0x00


//--------------------- .nv.info._Z19stencilKernelSharediPfS_iS_ --------------------------
	.section	.nv.info._Z19stencilKernelSharediPfS_iS_,"",@"SHT_CUDA_INFO"
	.sectionflags	@""
	.align	4


	//----- nvinfo : EIATTR_CUDA_API_VERSION
	.align		4
        /*0000*/ 	.byte	0x04, 0x37
        /*0002*/ 	.short	(.L_13 - .L_12)
.L_12:
        /*0004*/ 	.word	0x00000082


	//----- nvinfo : EIATTR_KPARAM_INFO
	.align		4
.L_13:
        /*0008*/ 	.byte	0x04, 0x17
        /*000a*/ 	.short	(.L_15 - .L_14)
.L_14:
        /*000c*/ 	.word	0x00000000
        /*0010*/ 	.short	0x0004
        /*0012*/ 	.short	0x0020
        /*0014*/ 	.byte	0x00, 0xf5, 0x21, 0x00


	//----- nvinfo : EIATTR_KPARAM_INFO
	.align		4
.L_15:
        /*0018*/ 	.byte	0x04, 0x17
        /*001a*/ 	.short	(.L_17 - .L_16)
.L_16:
        /*001c*/ 	.word	0x00000000
        /*0020*/ 	.short	0x0003
        /*0022*/ 	.short	0x0018
        /*0024*/ 	.byte	0x00, 0xf0, 0x11, 0x00


	//----- nvinfo : EIATTR_KPARAM_INFO
	.align		4
.L_17:
        /*0028*/ 	.byte	0x04, 0x17
        /*002a*/ 	.short	(.L_19 - .L_18)
.L_18:
        /*002c*/ 	.word	0x00000000
        /*0030*/ 	.short	0x0002
        /*0032*/ 	.short	0x0010
        /*0034*/ 	.byte	0x00, 0xf5, 0x21, 0x00


	//----- nvinfo : EIATTR_KPARAM_INFO
	.align		4
.L_19:
        /*0038*/ 	.byte	0x04, 0x17
        /*003a*/ 	.short	(.L_21 - .L_20)
.L_20:
        /*003c*/ 	.word	0x00000000
        /*0040*/ 	.short	0x0001
        /*0042*/ 	.short	0x0008
        /*0044*/ 	.byte	0x00, 0xf5, 0x21, 0x00


	//----- nvinfo : EIATTR_KPARAM_INFO
	.align		4
.L_21:
        /*0048*/ 	.byte	0x04, 0x17
        /*004a*/ 	.short	(.L_23 - .L_22)
.L_22:
        /*004c*/ 	.word	0x00000000
        /*0050*/ 	.short	0x0000
        /*0052*/ 	.short	0x0000
        /*0054*/ 	.byte	0x00, 0xf0, 0x11, 0x00


	//----- nvinfo : EIATTR_SPARSE_MMA_MASK
	.align		4
.L_23:
        /*0058*/ 	.byte	0x03, 0x50
        /*005a*/ 	.short	0x0000


	//----- nvinfo : EIATTR_MAXREG_COUNT
	.align		4
        /*005c*/ 	.byte	0x03, 0x1b
        /*005e*/ 	.short	0x00ff


	//----- nvinfo : EIATTR_NUM_BARRIERS
	.align		4
        /*0060*/ 	.byte	0x02, 0x4c
        /*0062*/ 	.byte	0x01
	.zero		1


	//----- nvinfo : EIATTR_MERCURY_ISA_VERSION
	.align		4
        /*0064*/ 	.byte	0x03, 0x5f
        /*0066*/ 	.short	0x0101


	//----- nvinfo : EIATTR_VRC_CTA_INIT_COUNT
	.align		4
        /*0068*/ 	.byte	0x02, 0x4a
	.zero		1
	.zero		1


	//----- nvinfo : EIATTR_EXIT_INSTR_OFFSETS
	.align		4
        /*006c*/ 	.byte	0x04, 0x1c
        /*006e*/ 	.short	(.L_25 - .L_24)


	//   ....[0]....
.L_24:
        /*0070*/ 	.word	0x00000dd0


	//   ....[1]....
        /*0074*/ 	.word	0x00000e10


	//----- nvinfo : EIATTR_CRS_STACK_SIZE
	.align		4
.L_25:
        /*0078*/ 	.byte	0x04, 0x1e
        /*007a*/ 	.short	(.L_27 - .L_26)
.L_26:
        /*007c*/ 	.word	0x00000000


	//----- nvinfo : EIATTR_CBANK_PARAM_SIZE
	.align		4
.L_27:
        /*0080*/ 	.byte	0x03, 0x19
        /*0082*/ 	.short	0x0028


	//----- nvinfo : EIATTR_PARAM_CBANK
	.align		4
        /*0084*/ 	.byte	0x04, 0x0a
        /*0086*/ 	.short	(.L_29 - .L_28)
	.align		4
.L_28:
        /*0088*/ 	.word	index@(.nv.constant0._Z19stencilKernelSharediPfS_iS_)
        /*008c*/ 	.short	0x0380
        /*008e*/ 	.short	0x0028


	//----- nvinfo : EIATTR_SW_WAR
	.align		4
.L_29:
        /*0090*/ 	.byte	0x04, 0x36
        /*0092*/ 	.short	(.L_31 - .L_30)
.L_30:
        /*0094*/ 	.word	0x00000008
.L_31:


//--------------------- .nv.info._Z13stencilKerneliPfS_iS_ --------------------------
	.section	.nv.info._Z13stencilKerneliPfS_iS_,"",@"SHT_CUDA_INFO"
	.sectionflags	@""
	.align	4


	//----- nvinfo : EIATTR_CUDA_API_VERSION
	.align		4
        /*0000*/ 	.byte	0x04, 0x37
        /*0002*/ 	.short	(.L_33 - .L_32)
.L_32:
        /*0004*/ 	.word	0x00000082


	//----- nvinfo : EIATTR_KPARAM_INFO
	.align		4
.L_33:
        /*0008*/ 	.byte	0x04, 0x17
        /*000a*/ 	.short	(.L_35 - .L_34)
.L_34:
        /*000c*/ 	.word	0x00000000
        /*0010*/ 	.short	0x0004
        /*0012*/ 	.short	0x0020
        /*0014*/ 	.byte	0x00, 0xf5, 0x21, 0x00


	//----- nvinfo : EIATTR_KPARAM_INFO
	.align		4
.L_35:
        /*0018*/ 	.byte	0x04, 0x17
        /*001a*/ 	.short	(.L_37 - .L_36)
.L_36:
        /*001c*/ 	.word	0x00000000
        /*0020*/ 	.short	0x0003
        /*0022*/ 	.short	0x0018
        /*0024*/ 	.byte	0x00, 0xf0, 0x11, 0x00


	//----- nvinfo : EIATTR_KPARAM_INFO
	.align		4
.L_37:
        /*0028*/ 	.byte	0x04, 0x17
        /*002a*/ 	.short	(.L_39 - .L_38)
.L_38:
        /*002c*/ 	.word	0x00000000
        /*0030*/ 	.short	0x0002
        /*0032*/ 	.short	0x0010
        /*0034*/ 	.byte	0x00, 0xf5, 0x21, 0x00


	//----- nvinfo : EIATTR_KPARAM_INFO
	.align		4
.L_39:
        /*0038*/ 	.byte	0x04, 0x17
        /*003a*/ 	.short	(.L_41 - .L_40)
.L_40:
        /*003c*/ 	.word	0x00000000
        /*0040*/ 	.short	0x0001
        /*0042*/ 	.short	0x0008
        /*0044*/ 	.byte	0x00, 0xf5, 0x21, 0x00


	//----- nvinfo : EIATTR_KPARAM_INFO
	.align		4
.L_41:
        /*0048*/ 	.byte	0x04, 0x17
        /*004a*/ 	.short	(.L_43 - .L_42)
.L_42:
        /*004c*/ 	.word	0x00000000
        /*0050*/ 	.short	0x0000
        /*0052*/ 	.short	0x0000
        /*0054*/ 	.byte	0x00, 0xf0, 0x11, 0x00


	//----- nvinfo : EIATTR_SPARSE_MMA_MASK
	.align		4
.L_43:
        /*0058*/ 	.byte	0x03, 0x50
        /*005a*/ 	.short	0x0000


	//----- nvinfo : EIATTR_MAXREG_COUNT
	.align		4
        /*005c*/ 	.byte	0x03, 0x1b
        /*005e*/ 	.short	0x00ff


	//----- nvinfo : EIATTR_MERCURY_ISA_VERSION
	.align		4
        /*0060*/ 	.byte	0x03, 0x5f
        /*0062*/ 	.short	0x0101


	//----- nvinfo : EIATTR_VRC_CTA_INIT_COUNT
	.align		4
        /*0064*/ 	.byte	0x02, 0x4a
	.zero		1
	.zero		1


	//----- nvinfo : EIATTR_EXIT_INSTR_OFFSETS
	.align		4
        /*0068*/ 	.byte	0x04, 0x1c
        /*006a*/ 	.short	(.L_45 - .L_44)


	//   ....[0]....
.L_44:
        /*006c*/ 	.word	0x00000bb0


	//   ....[1]....
        /*0070*/ 	.word	0x00000bf0


	//----- nvinfo : EIATTR_CRS_STACK_SIZE
	.align		4
.L_45:
        /*0074*/ 	.byte	0x04, 0x1e
        /*0076*/ 	.short	(.L_47 - .L_46)
.L_46:
        /*0078*/ 	.word	0x00000000


	//----- nvinfo : EIATTR_CBANK_PARAM_SIZE
	.align		4
.L_47:
        /*007c*/ 	.byte	0x03, 0x19
        /*007e*/ 	.short	0x0028


	//----- nvinfo : EIATTR_PARAM_CBANK
	.align		4
        /*0080*/ 	.byte	0x04, 0x0a
        /*0082*/ 	.short	(.L_49 - .L_48)
	.align		4
.L_48:
        /*0084*/ 	.word	index@(.nv.constant0._Z13stencilKerneliPfS_iS_)
        /*0088*/ 	.short	0x0380
        /*008a*/ 	.short	0x0028


	//----- nvinfo : EIATTR_SW_WAR
	.align		4
.L_49:
        /*008c*/ 	.byte	0x04, 0x36
        /*008e*/ 	.short	(.L_51 - .L_50)
.L_50:
        /*0090*/ 	.word	0x00000008
.L_51:


//--------------------- .nv.callgraph             --------------------------
	.section	.nv.callgraph,"",@"SHT_CUDA_CALLGRAPH"
	.align	4
	.sectionentsize	8
	.align		4
        /*0000*/ 	.word	0x00000000
	.align		4
        /*0004*/ 	.word	0xffffffff
	.align		4
        /*0008*/ 	.word	0x00000000
	.align		4
        /*000c*/ 	.word	0xfffffffe
	.align		4
        /*0010*/ 	.word	0x00000000
	.align		4
        /*0014*/ 	.word	0xfffffffd
	.align		4
        /*0018*/ 	.word	0x00000000
	.align		4
        /*001c*/ 	.word	0xfffffffc


//--------------------- .text._Z19stencilKernelSharediPfS_iS_ --------------------------
	.section	.text._Z19stencilKernelSharediPfS_iS_,"ax",@progbits
	.align	128
        .global         _Z19stencilKernelSharediPfS_iS_
        .type           _Z19stencilKernelSharediPfS_iS_,@function
        .size           _Z19stencilKernelSharediPfS_iS_,(.L_x_24 - _Z19stencilKernelSharediPfS_iS_)
        .other          _Z19stencilKernelSharediPfS_iS_,@"STO_CUDA_ENTRY STV_DEFAULT"
_Z19stencilKernelSharediPfS_iS_:
.text._Z19stencilKernelSharediPfS_iS_:
[----:B------:R-:W-:Y:S01]  /*0000*/  LDC R1, c[0x0][0x37c] ;  /* 0x0000df00ff017b82 */ /* 0x000fe20000000800 */
[----:B------:R-:W0:Y:S07]  /*0010*/  S2R R12, SR_TID.X ;  /* 0x00000000000c7919 */ /* 0x000e2e0000002100 */
[----:B------:R-:W1:Y:S01]  /*0020*/  S2UR UR6, SR_CTAID.X ;  /* 0x00000000000679c3 */ /* 0x000e620000002500 */
[----:B------:R-:W2:Y:S07]  /*0030*/  LDCU.64 UR4, c[0x0][0x358] ;  /* 0x00006b00ff0477ac */ /* 0x000eae0008000a00 */
[----:B------:R-:W1:Y:S08]  /*0040*/  LDC R13, c[0x0][0x360] ;  /* 0x0000d800ff0d7b82 */ /* 0x000e700000000800 */
[----:B------:R-:W3:Y:S08]  /*0050*/  LDC.64 R10, c[0x0][0x388] ;  /* 0x0000e200ff0a7b82 */ /* 0x000ef00000000a00 */
[----:B------:R-:W4:Y:S01]  /*0060*/  LDC R14, c[0x0][0x398] ;  /* 0x0000e600ff0e7b82 */ /* 0x000f220000000800 */
[----:B-1----:R-:W-:-:S05]  /*0070*/  IMAD R17, R13, UR6, RZ ;  /* 0x000000060d117c24 */ /* 0x002fca000f8e02ff */
[----:B0-----:R-:W-:-:S05]  /*0080*/  IADD3 R8, PT, PT, R17, R12, RZ ;  /* 0x0000000c11087210 */ /* 0x001fca0007ffe0ff */
[----:B---3--:R-:W-:-:S05]  /*0090*/  IMAD.WIDE R2, R8, 0x4, R10 ;  /* 0x0000000408027825 */ /* 0x008fca00078e020a */
[----:B--2---:R-:W2:Y:S01]  /*00a0*/  LDG.E R21, desc[UR4][R2.64] ;  /* 0x0000000402157981 */ /* 0x004ea2000c1e1900 */
[----:B----4-:R-:W-:Y:S01]  /*00b0*/  LEA.HI R16, R14, R14, RZ, 0x1 ;  /* 0x0000000e0e107211 */ /* 0x010fe200078f08ff */
[----:B------:R-:W-:Y:S01]  /*00c0*/  BSSY.RECONVERGENT B0, `(.L_x_0) ;  /* 0x000001b000007945 */ /* 0x000fe20003800200 */
[----:B------:R-:W-:Y:S01]  /*00d0*/  MOV R7, 0x400 ;  /* 0x0000040000077802 */ /* 0x000fe20000000f00 */
[----:B------:R-:W0:Y:S01]  /*00e0*/  S2R R0, SR_CgaCtaId ;  /* 0x0000000000007919 */ /* 0x000e220000008800 */
[----:B------:R-:W-:Y:S02]  /*00f0*/  SHF.R.S32.HI R9, RZ, 0x1, R16 ;  /* 0x00000001ff097819 */ /* 0x000fe40000011410 */
[----:B------:R-:W-:Y:S01]  /*0100*/  LOP3.LUT R16, R16, 0xfffffffe, RZ, 0xc0, !PT ;  /* 0xfffffffe10107812 */ /* 0x000fe200078ec0ff */
[----:B------:R-:W1:Y:S01]  /*0110*/  S2R R18, SR_SWINHI ;  /* 0x0000000000127919 */ /* 0x000e620000002f00 */
[----:B------:R-:W-:Y:S01]  /*0120*/  ISETP.GE.U32.AND P0, PT, R12, R9, PT ;  /* 0x000000090c00720c */ /* 0x000fe20003f06070 */
[----:B------:R-:W-:Y:S01]  /*0130*/  IMAD.IADD R15, R9, 0x1, R12 ;  /* 0x00000001090f7824 */ /* 0x000fe200078e020c */
[----:B------:R-:W-:-:S04]  /*0140*/  IADD3 R19, PT, PT, R16, R13, RZ ;  /* 0x0000000d10137210 */ /* 0x000fc80007ffe0ff */
[----:B------:R-:W-:Y:S02]  /*0150*/  SHF.L.U32 R6, R15, 0x2, RZ ;  /* 0x000000020f067819 */ /* 0x000fe400000006ff */
[----:B0-----:R-:W-:-:S04]  /*0160*/  LEA R7, R0, R7, 0x18 ;  /* 0x0000000700077211 */ /* 0x001fc800078ec0ff */
[----:B------:R-:W-:Y:S02]  /*0170*/  MOV R4, R7 ;  /* 0x0000000700047202 */ /* 0x000fe40000000f00 */
[----:B-1----:R-:W-:Y:S01]  /*0180*/  MOV R5, R18 ;  /* 0x0000001200057202 */ /* 0x002fe20000000f00 */
[----:B------:R-:W-:Y:S02]  /*0190*/  IMAD.IADD R0, R7, 0x1, R6 ;  /* 0x0000000107007824 */ /* 0x000fe400078e0206 */
[----:B------:R-:W-:-:S03]  /*01a0*/  IMAD.WIDE.U32 R4, R19, 0x4, R4 ;  /* 0x0000000413047825 */ /* 0x000fc600078e0004 */
[----:B--2---:R0:W-:Y:S01]  /*01b0*/  STS [R0], R21 ;  /* 0x0000001500007388 */ /* 0x0041e20000000800 */
[----:B------:R-:W-:Y:S05]  /*01c0*/  @P0 BRA `(.L_x_1) ;  /* 0x0000000000280947 */ /* 0x000fea0003800000 */
[----:B------:R-:W-:Y:S01]  /*01d0*/  ISETP.GE.AND P0, PT, R8, R9, PT ;  /* 0x000000090800720c */ /* 0x000fe20003f06270 */
[----:B------:R-:W-:Y:S01]  /*01e0*/  BSSY.RECONVERGENT B1, `(.L_x_2) ;  /* 0x0000007000017945 */ /* 0x000fe20003800200 */
[----:B------:R-:W-:Y:S02]  /*01f0*/  HFMA2 R18, -RZ, RZ, 0, 0 ;  /* 0x00000000ff127431 */ /* 0x000fe400000001ff */
[----:B0-----:R-:W-:-:S09]  /*0200*/  IMAD R21, R12, 0x4, R7 ;  /* 0x000000040c157824 */ /* 0x001fd200078e0207 */
[----:B------:R-:W-:Y:S05]  /*0210*/  @!P0 BRA `(.L_x_3) ;  /* 0x00000000000c8947 */ /* 0x000fea0003800000 */
[----:B------:R-:W-:-:S04]  /*0220*/  IMAD.IADD R19, R8, 0x1, -R9 ;  /* 0x0000000108137824 */ /* 0x000fc800078e0a09 */
[----:B------:R-:W-:-:S05]  /*0230*/  IMAD.WIDE R10, R19, 0x4, R10 ;  /* 0x00000004130a7825 */ /* 0x000fca00078e020a */
[----:B------:R0:W5:Y:S02]  /*0240*/  LDG.E R18, desc[UR4][R10.64] ;  /* 0x000000040a127981 */ /* 0x000164000c1e1900 */
.L_x_3:
[----:B------:R-:W-:Y:S05]  /*0250*/  BSYNC.RECONVERGENT B1 ;  /* 0x0000000000017941 */ /* 0x000fea0003800200 */
.L_x_2:
[----:B-----5:R1:W-:Y:S02]  /*0260*/  STS [R21], R18 ;  /* 0x0000001215007388 */ /* 0x0203e40000000800 */
.L_x_1:
[----:B------:R-:W-:Y:S05]  /*0270*/  BSYNC.RECONVERGENT B0 ;  /* 0x0000000000007941 */ /* 0x000fea0003800200 */
.L_x_0:
[----:B0-----:R-:W-:Y:S01]  /*0280*/  IADD3 R11, PT, PT, -R9, R13, RZ ;  /* 0x0000000d090b7210 */ /* 0x001fe20007ffe1ff */
[----:B------:R-:W-:Y:S03]  /*0290*/  BSSY.RECONVERGENT B0, `(.L_x_4) ;  /* 0x000000e000007945 */ /* 0x000fe60003800200 */
[----:B------:R-:W-:-:S13]  /*02a0*/  ISETP.GE.U32.AND P0, PT, R12, R11, PT ;  /* 0x0000000b0c00720c */ /* 0x000fda0003f06070 */
[----:B------:R-:W-:Y:S05]  /*02b0*/  @!P0 BRA `(.L_x_5) ;  /* 0x00000000002c8947 */ /* 0x000fea0003800000 */
[----:B------:R-:W0:Y:S01]  /*02c0*/  LDCU UR6, c[0x0][0x380] ;  /* 0x00007000ff0677ac */ /* 0x000e220008000800 */
[----:B------:R-:W-:Y:S01]  /*02d0*/  IMAD.IADD R15, R17, 0x1, R15 ;  /* 0x00000001110f7824 */ /* 0x000fe200078e020f */
[----:B------:R-:W-:Y:S01]  /*02e0*/  BSSY.RECONVERGENT B1, `(.L_x_6) ;  /* 0x0000007000017945 */ /* 0x000fe20003800200 */
[----:B------:R-:W-:Y:S01]  /*02f0*/  LEA R11, R9, R0, 0x2 ;  /* 0x00000000090b7211 */ /* 0x000fe200078e10ff */
[----:B------:R-:W-:Y:S02]  /*0300*/  IMAD.MOV.U32 R10, RZ, RZ, RZ ;  /* 0x000000ffff0a7224 */ /* 0x000fe400078e00ff */
[----:B0-----:R-:W-:-:S13]  /*0310*/  ISETP.GE.AND P0, PT, R15, UR6, PT ;  /* 0x000000060f007c0c */ /* 0x001fda000bf06270 */
[----:B------:R-:W-:Y:S05]  /*0320*/  @P0 BRA `(.L_x_7) ;  /* 0x0000000000080947 */ /* 0x000fea0003800000 */
[----:B------:R-:W-:-:S05]  /*0330*/  IMAD.WIDE R2, R9, 0x4, R2 ;  /* 0x0000000409027825 */ /* 0x000fca00078e0202 */
[----:B------:R0:W5:Y:S02]  /*0340*/  LDG.E R10, desc[UR4][R2.64] ;  /* 0x00000004020a7981 */ /* 0x000164000c1e1900 */
.L_x_7:
[----:B------:R-:W-:Y:S05]  /*0350*/  BSYNC.RECONVERGENT B1 ;  /* 0x0000000000017941 */ /* 0x000fea0003800200 */
.L_x_6:
[----:B-----5:R2:W-:Y:S02]  /*0360*/  STS [R11], R10 ;  /* 0x0000000a0b007388 */ /* 0x0205e40000000800 */
.L_x_5:
[----:B------:R-:W-:Y:S05]  /*0370*/  BSYNC.RECONVERGENT B0 ;  /* 0x0000000000007941 */ /* 0x000fea0003800200 */
.L_x_4:
[----:B------:R-:W3:Y:S01]  /*0380*/  LDCU.64 UR6, c[0x0][0x3a0] ;  /* 0x00007400ff0677ac */ /* 0x000ee20008000a00 */
[----:B0-----:R-:W-:-:S04]  /*0390*/  IADD3 R3, PT, PT, -R16, R13, RZ ;  /* 0x0000000d10037210 */ /* 0x001fc80007ffe1ff */
[----:B------:R-:W-:Y:S01]  /*03a0*/  ISETP.GE.U32.AND P0, PT, R3, R14, PT ;  /* 0x0000000e0300720c */ /* 0x000fe20003f06070 */
[----:B---3--:R-:W-:Y:S01]  /*03b0*/  IMAD.U32 R2, RZ, RZ, UR6 ;  /* 0x00000006ff027e24 */ /* 0x008fe2000f8e00ff */
[----:B------:R-:W-:-:S11]  /*03c0*/  MOV R3, UR7 ;  /* 0x0000000700037c02 */ /* 0x000fd60008000f00 */
[----:B------:R-:W-:Y:S05]  /*03d0*/  @!P0 BRA `(.L_x_8) ;  /* 0x0000000000388947 */ /* 0x000fea0003800000 */
[----:B------:R-:W-:Y:S01]  /*03e0*/  IMAD.IADD R3, R9, 0x1, R14 ;  /* 0x0000000109037824 */ /* 0x000fe200078e020e */
[----:B------:R-:W-:Y:S01]  /*03f0*/  BSSY.RECONVERGENT B0, `(.L_x_8) ;  /* 0x000000c000007945 */ /* 0x000fe20003800200 */
[----:B------:R-:W-:-:S03]  /*0400*/  MOV R2, R4 ;  /* 0x0000000400027202 */ /* 0x000fc60000000f00 */
[----:B------:R-:W-:Y:S01]  /*0410*/  ISETP.GE.U32.AND P0, PT, R12, R3, PT ;  /* 0x000000030c00720c */ /* 0x000fe20003f06070 */
[----:B------:R-:W-:-:S03]  /*0420*/  IMAD.MOV.U32 R3, RZ, RZ, R5 ;  /* 0x000000ffff037224 */ /* 0x000fc600078e0005 */
[----:B------:R-:W-:-:S13]  /*0430*/  ISETP.LT.U32.OR P0, PT, R12, R9, P0 ;  /* 0x000000090c00720c */ /* 0x000fda0000701470 */
[----:B------:R-:W-:Y:S05]  /*0440*/  @P0 BRA `(.L_x_9) ;  /* 0x0000000000180947 */ /* 0x000fea0003800000 */
[----:B------:R-:W0:Y:S01]  /*0450*/  LDC.64 R4, c[0x0][0x3a0] ;  /* 0x0000e800ff047b82 */ /* 0x000e220000000a00 */
[----:B--2---:R-:W-:-:S05]  /*0460*/  IADD3 R11, PT, PT, -R9, R12, RZ ;  /* 0x0000000c090b7210 */ /* 0x004fca0007ffe1ff */
[----:B0-----:R-:W-:-:S06]  /*0470*/  IMAD.WIDE.U32 R4, R11, 0x4, R4 ;  /* 0x000000040b047825 */ /* 0x001fcc00078e0004 */
[----:B------:R-:W2:Y:S01]  /*0480*/  LDG.E R4, desc[UR4][R4.64] ;  /* 0x0000000404047981 */ /* 0x000ea2000c1e1900 */
[----:B------:R-:W-:-:S05]  /*0490*/  LEA R13, R13, R0, 0x2 ;  /* 0x000000000d0d7211 */ /* 0x000fca00078e10ff */
[----:B--2---:R0:W-:Y:S02]  /*04a0*/  STS [R13], R4 ;  /* 0x000000040d007388 */ /* 0x0041e40000000800 */
.L_x_9:
[----:B------:R-:W-:Y:S05]  /*04b0*/  BSYNC.RECONVERGENT B0 ;  /* 0x0000000000007941 */ /* 0x000fea0003800200 */
.L_x_8:
[----:B------:R-:W-:Y:S01]  /*04c0*/  BAR.SYNC.DEFER_BLOCKING 0x0 ;  /* 0x0000000000007b1d */ /* 0x000fe20000010000 */
[----:B------:R-:W-:Y:S01]  /*04d0*/  ISETP.GE.AND P0, PT, R14, -0x1, PT ;  /* 0xffffffff0e00780c */ /* 0x000fe20003f06270 */
[----:B------:R-:W-:-:S12]  /*04e0*/  IMAD.MOV.U32 R16, RZ, RZ, RZ ;  /* 0x000000ffff107224 */ /* 0x000fd800078e00ff */
[----:B------:R-:W-:Y:S05]  /*04f0*/  @!P0 BRA `(.L_x_10) ;  /* 0x0000000800288947 */ /* 0x000fea0003800000 */
[----:B0-----:R-:W-:Y:S01]  /*0500*/  IABS R4, R9 ;  /* 0x0000000900047213 */ /* 0x001fe20000000000 */
[----:B------:R-:W-:Y:S02]  /*0510*/  HFMA2 R16, -RZ, RZ, 0, 0 ;  /* 0x00000000ff107431 */ /* 0x000fe400000001ff */
[----:B--2---:R-:W-:Y:S01]  /*0520*/  IMAD.MOV R11, RZ, RZ, -R9 ;  /* 0x000000ffff0b7224 */ /* 0x004fe200078e0a09 */
[----:B------:R-:W-:-:S04]  /*0530*/  IADD3 R4, PT, PT, R9, R4, RZ ;  /* 0x0000000409047210 */ /* 0x000fc80007ffe0ff */
[C---:B------:R-:W-:Y:S02]  /*0540*/  ISETP.GE.U32.AND P1, PT, R4.reuse, 0xf, PT ;  /* 0x0000000f0400780c */ /* 0x040fe40003f26070 */
[----:B------:R-:W-:-:S04]  /*0550*/  IADD3 R10, PT, PT, R4, 0x1, RZ ;  /* 0x00000001040a7810 */ /* 0x000fc80007ffe0ff */
[----:B------:R-:W-:-:S04]  /*0560*/  LOP3.LUT R24, R10, 0xf, RZ, 0xc0, !PT ;  /* 0x0000000f0a187812 */ /* 0x000fc800078ec0ff */
[----:B------:R-:W-:-:S03]  /*0570*/  ISETP.NE.AND P0, PT, R24, RZ, PT ;  /* 0x000000ff1800720c */ /* 0x000fc60003f05270 */
[----:B------:R-:W-:Y:S10]  /*0580*/  @!P1 BRA `(.L_x_11) ;  /* 0x0000000000f49947 */ /* 0x000ff40003800000 */
[----:B------:R-:W-:Y:S01]  /*0590*/  LOP3.LUT R14, R10, 0xfffffff0, RZ, 0xc0, !PT ;  /* 0xfffffff00a0e7812 */ /* 0x000fe200078ec0ff */
[----:B------:R-:W-:Y:S01]  /*05a0*/  IMAD.MOV.U32 R16, RZ, RZ, RZ ;  /* 0x000000ffff107224 */ /* 0x000fe200078e00ff */
[----:B------:R-:W-:Y:S02]  /*05b0*/  LEA R12, R12, R7, 0x2 ;  /* 0x000000070c0c7211 */ /* 0x000fe400078e10ff */
[----:B------:R-:W-:Y:S01]  /*05c0*/  MOV R13, RZ ;  /* 0x000000ff000d7202 */ /* 0x000fe20000000f00 */
[----:B------:R-:W-:Y:S01]  /*05d0*/  IMAD.MOV R14, RZ, RZ, -R14 ;  /* 0x000000ffff0e7224 */ /* 0x000fe200078e0a0e */
[----:B------:R-:W-:-:S07]  /*05e0*/  IADD3 R12, PT, PT, R12, 0x20, RZ ;  /* 0x000000200c0c7810 */ /* 0x000fce0007ffe0ff */
.L_x_12:
[----:B------:R-:W-:Y:S01]  /*05f0*/  IMAD.WIDE R4, R13, 0x4, R2 ;  /* 0x000000040d047825 */ /* 0x000fe200078e0202 */
[----:B-1----:R-:W0:Y:S04]  /*0600*/  LDS R21, [R12+-0x20] ;  /* 0xffffe0000c157984 */ /* 0x002e280000000800 */
[----:B------:R-:W0:Y:S04]  /*0610*/  LD.E R17, desc[UR4][R4.64] ;  /* 0x0000000404117980 */ /* 0x000e28000c101900 */
[----:B------:R-:W2:Y:S04]  /*0620*/  LD.E R26, desc[UR4][R4.64+0x4] ;  /* 0x00000404041a7980 */ /* 0x000ea8000c101900 */
[----:B------:R-:W3:Y:S04]  /*0630*/  LD.E R19, desc[UR4][R4.64+0x8] ;  /* 0x0000080404137980 */ /* 0x000ee8000c101900 */
[----:B------:R-:W4:Y:S04]  /*0640*/  LD.E R20, desc[UR4][R4.64+0xc] ;  /* 0x00000c0404147980 */ /* 0x000f28000c101900 */
[----:B------:R-:W5:Y:S04]  /*0650*/  LD.E R22, desc[UR4][R4.64+0x10] ;  /* 0x0000100404167980 */ /* 0x000f68000c101900 */
[----:B------:R-:W5:Y:S04]  /*0660*/  LD.E R18, desc[UR4][R4.64+0x14] ;  /* 0x0000140404127980 */ /* 0x000f68000c101900 */
[----:B------:R-:W5:Y:S04]  /*0670*/  LD.E R15, desc[UR4][R4.64+0x18] ;  /* 0x00001804040f7980 */ /* 0x000f68000c101900 */
[----:B------:R-:W2:Y:S04]  /*0680*/  LDS R23, [R12+-0x1c] ;  /* 0xffffe4000c177984 */ /* 0x000ea80000000800 */
[----:B------:R-:W3:Y:S04]  /*0690*/  LDS R25, [R12+-0x18] ;  /* 0xffffe8000c197984 */ /* 0x000ee80000000800 */
[----:B------:R-:W-:Y:S01]  /*06a0*/  LDS R29, [R12+0x4] ;  /* 0x000004000c1d7984 */ /* 0x000fe20000000800 */
[----:B0-----:R-:W-:-:S03]  /*06b0*/  FFMA R17, R17, R21, R16 ;  /* 0x0000001511117223 */ /* 0x001fc60000000010 */
[----:B------:R-:W5:Y:S01]  /*06c0*/  LD.E R16, desc[UR4][R4.64+0x1c] ;  /* 0x00001c0404107980 */ /* 0x000f62000c101900 */
[----:B--2---:R-:W-:-:S03]  /*06d0*/  FFMA R26, R26, R23, R17 ;  /* 0x000000171a1a7223 */ /* 0x004fc60000000011 */
[----:B------:R-:W4:Y:S04]  /*06e0*/  LDS R21, [R12+-0x14] ;  /* 0xffffec000c157984 */ /* 0x000f280000000800 */
[----:B------:R-:W2:Y:S01]  /*06f0*/  LD.E R17, desc[UR4][R4.64+0x20] ;  /* 0x0000200404117980 */ /* 0x000ea2000c101900 */
[----:B---3--:R-:W-:-:S03]  /*0700*/  FFMA R27, R19, R25, R26 ;  /* 0x00000019131b7223 */ /* 0x008fc6000000001a */
[----:B------:R-:W5:Y:S04]  /*0710*/  LDS R23, [R12+-0x10] ;  /* 0xfffff0000c177984 */ /* 0x000f680000000800 */
[----:B------:R-:W0:Y:S04]  /*0720*/  LDS R25, [R12+-0xc] ;  /* 0xfffff4000c197984 */ /* 0x000e280000000800 */
[----:B------:R-:W3:Y:S01]  /*0730*/  LD.E R19, desc[UR4][R4.64+0x24] ;  /* 0x0000240404137980 */ /* 0x000ee2000c101900 */
[----:B----4-:R-:W-:-:S03]  /*0740*/  FFMA R27, R20, R21, R27 ;  /* 0x00000015141b7223 */ /* 0x010fc6000000001b */
[----:B------:R-:W4:Y:S04]  /*0750*/  LD.E R20, desc[UR4][R4.64+0x28] ;  /* 0x0000280404147980 */ /* 0x000f28000c101900 */
[----:B------:R-:W4:Y:S01]  /*0760*/  LD.E R21, desc[UR4][R4.64+0x2c] ;  /* 0x00002c0404157980 */ /* 0x000f22000c101900 */
[----:B-----5:R-:W-:-:S03]  /*0770*/  FFMA R27, R22, R23, R27 ;  /* 0x00000017161b7223 */ /* 0x020fc6000000001b */
[----:B------:R-:W5:Y:S04]  /*0780*/  LD.E R23, desc[UR4][R4.64+0x30] ;  /* 0x0000300404177980 */ /* 0x000f68000c101900 */
[----:B------:R-:W5:Y:S01]  /*0790*/  LD.E R22, desc[UR4][R4.64+0x34] ;  /* 0x0000340404167980 */ /* 0x000f62000c101900 */
[----:B0-----:R-:W-:-:S03]  /*07a0*/  FFMA R26, R18, R25, R27 ;  /* 0x00000019121a7223 */ /* 0x001fc6000000001b */
[----:B------:R-:W5:Y:S04]  /*07b0*/  LD.E R18, desc[UR4][R4.64+0x38] ;  /* 0x0000380404127980 */ /* 0x000f68000c101900 */
[----:B------:R0:W5:Y:S01]  /*07c0*/  LD.E R25, desc[UR4][R4.64+0x3c] ;  /* 0x00003c0404197980 */ /* 0x000162000c101900 */
[----:B------:R-:W-:Y:S01]  /*07d0*/  IADD3 R14, PT, PT, R14, 0x10, RZ ;  /* 0x000000100e0e7810 */ /* 0x000fe20007ffe0ff */
[----:B------:R-:W-:Y:S01]  /*07e0*/  VIADD R13, R13, 0x10 ;  /* 0x000000100d0d7836 */ /* 0x000fe20000000000 */
[----:B------:R-:W-:Y:S01]  /*07f0*/  IADD3 R11, PT, PT, R11, 0x10, RZ ;  /* 0x000000100b0b7810 */ /* 0x000fe20007ffe0ff */
[----:B------:R-:W1:Y:S01]  /*0800*/  LDS R27, [R12+-0x8] ;  /* 0xfffff8000c1b7984 */ /* 0x000e620000000800 */
[----:B------:R-:W-:-:S03]  /*0810*/  ISETP.NE.AND P1, PT, R14, RZ, PT ;  /* 0x000000ff0e00720c */ /* 0x000fc60003f25270 */
[----:B0-----:R-:W-:Y:S04]  /*0820*/  LDS R5, [R12+0x18] ;  /* 0x000018000c057984 */ /* 0x001fe80000000800 */
[----:B------:R-:W-:Y:S01]  /*0830*/  LDS R4, [R12+0x1c] ;  /* 0x00001c000c047984 */ /* 0x000fe20000000800 */
[----:B-1----:R-:W-:-:S03]  /*0840*/  FFMA R15, R15, R27, R26 ;  /* 0x0000001b0f0f7223 */ /* 0x002fc6000000001a */
[----:B------:R-:W0:Y:S04]  /*0850*/  LDS R26, [R12+-0x4] ;  /* 0xfffffc000c1a7984 */ /* 0x000e280000000800 */
[----:B------:R-:W2:Y:S01]  /*0860*/  LDS R27, [R12] ;  /* 0x000000000c1b7984 */ /* 0x000ea20000000800 */
[----:B0-----:R-:W-:-:S03]  /*0870*/  FFMA R16, R16, R26, R15 ;  /* 0x0000001a10107223 */ /* 0x001fc6000000000f */
[----:B------:R-:W4:Y:S04]  /*0880*/  LDS R15, [R12+0x8] ;  /* 0x000008000c0f7984 */ /* 0x000f280000000800 */
[----:B------:R-:W0:Y:S01]  /*0890*/  LDS R26, [R12+0xc] ;  /* 0x00000c000c1a7984 */ /* 0x000e220000000800 */
[----:B--2---:R-:W-:-:S03]  /*08a0*/  FFMA R28, R17, R27, R16 ;  /* 0x0000001b111c7223 */ /* 0x004fc60000000010 */
[----:B------:R-:W5:Y:S04]  /*08b0*/  LDS R16, [R12+0x10] ;  /* 0x000010000c107984 */ /* 0x000f680000000800 */
[----:B------:R1:W2:Y:S01]  /*08c0*/  LDS R17, [R12+0x14] ;  /* 0x000014000c117984 */ /* 0x0002a20000000800 */
[----:B---3--:R-:W-:Y:S01]  /*08d0*/  FFMA R19, R19, R29, R28 ;  /* 0x0000001d13137223 */ /* 0x008fe2000000001c */
[----:B-1----:R-:W-:-:S03]  /*08e0*/  IADD3 R12, PT, PT, R12, 0x40, RZ ;  /* 0x000000400c0c7810 */ /* 0x002fc60007ffe0ff */
[----:B----4-:R-:W-:-:S04]  /*08f0*/  FFMA R20, R20, R15, R19 ;  /* 0x0000000f14147223 */ /* 0x010fc80000000013 */
[----:B0-----:R-:W-:-:S04]  /*0900*/  FFMA R20, R21, R26, R20 ;  /* 0x0000001a15147223 */ /* 0x001fc80000000014 */
[----:B-----5:R-:W-:-:S04]  /*0910*/  FFMA R23, R23, R16, R20 ;  /* 0x0000001017177223 */ /* 0x020fc80000000014 */
[----:B--2---:R-:W-:-:S04]  /*0920*/  FFMA R17, R22, R17, R23 ;  /* 0x0000001116117223 */ /* 0x004fc80000000017 */
[----:B------:R-:W-:-:S04]  /*0930*/  FFMA R18, R18, R5, R17 ;  /* 0x0000000512127223 */ /* 0x000fc80000000011 */
[----:B------:R-:W-:Y:S01]  /*0940*/  FFMA R16, R25, R4, R18 ;  /* 0x0000000419107223 */ /* 0x000fe20000000012 */
[----:B------:R-:W-:Y:S06]  /*0950*/  @P1 BRA `(.L_x_12) ;  /* 0xfffffffc00241947 */ /* 0x000fec000383ffff */
.L_x_11:
[----:B------:R-:W-:Y:S05]  /*0960*/  @!P0 BRA `(.L_x_10) ;  /* 0x00000004000c8947 */ /* 0x000fea0003800000 */
[----:B------:R-:W-:Y:S02]  /*0970*/  ISETP.GE.U32.AND P0, PT, R24, 0x8, PT ;  /* 0x000000081800780c */ /* 0x000fe40003f06070 */
[----:B------:R-:W-:-:S04]  /*0980*/  LOP3.LUT R25, R10, 0x7, RZ, 0xc0, !PT ;  /* 0x000000070a197812 */ /* 0x000fc800078ec0ff */
[----:B------:R-:W-:-:S07]  /*0990*/  ISETP.NE.AND P1, PT, R25, RZ, PT ;  /* 0x000000ff1900720c */ /* 0x000fce0003f25270 */
[----:B------:R-:W-:Y:S06]  /*09a0*/  @!P0 BRA `(.L_x_13) ;  /* 0x0000000000708947 */ /* 0x000fec0003800000 */
[----:B------:R-:W-:-:S05]  /*09b0*/  IADD3 R5, PT, PT, R9, R11, RZ ;  /* 0x0000000b09057210 */ /* 0x000fca0007ffe0ff */
[----:B------:R-:W-:-:S05]  /*09c0*/  IMAD.WIDE R4, R5, 0x4, R2 ;  /* 0x0000000405047825 */ /* 0x000fca00078e0202 */
[----:B------:R-:W2:Y:S04]  /*09d0*/  LD.E R23, desc[UR4][R4.64] ;  /* 0x0000000404177980 */ /* 0x000ea8000c101900 */
[----:B-1----:R-:W3:Y:S04]  /*09e0*/  LD.E R18, desc[UR4][R4.64+0x4] ;  /* 0x0000040404127980 */ /* 0x002ee8000c101900 */
[----:B------:R-:W4:Y:S04]  /*09f0*/  LD.E R17, desc[UR4][R4.64+0x8] ;  /* 0x0000080404117980 */ /* 0x000f28000c101900 */
[----:B------:R-:W5:Y:S04]  /*0a00*/  LD.E R15, desc[UR4][R4.64+0xc] ;  /* 0x00000c04040f7980 */ /* 0x000f68000c101900 */
[----:B------:R-:W5:Y:S04]  /*0a10*/  LD.E R14, desc[UR4][R4.64+0x10] ;  /* 0x00001004040e7980 */ /* 0x000f68000c101900 */
[----:B------:R-:W5:Y:S04]  /*0a20*/  LD.E R13, desc[UR4][R4.64+0x14] ;  /* 0x00001404040d7980 */ /* 0x000f68000c101900 */
[----:B------:R-:W5:Y:S04]  /*0a30*/  LD.E R12, desc[UR4][R4.64+0x18] ;  /* 0x00001804040c7980 */ /* 0x000f68000c101900 */
[----:B------:R-:W5:Y:S01]  /*0a40*/  LD.E R19, desc[UR4][R4.64+0x1c] ;  /* 0x00001c0404137980 */ /* 0x000f62000c101900 */
[C---:B------:R-:W-:Y:S01]  /*0a50*/  IMAD R26, R11.reuse, 0x4, R0 ;  /* 0x000000040b1a7824 */ /* 0x040fe200078e0200 */
[----:B------:R-:W-:-:S04]  /*0a60*/  IADD3 R11, PT, PT, R11, 0x8, RZ ;  /* 0x000000080b0b7810 */ /* 0x000fc80007ffe0ff */
[----:B------:R-:W2:Y:S04]  /*0a70*/  LDS R24, [R26] ;  /* 0x000000001a187984 */ /* 0x000ea80000000800 */
[----:B------:R-:W3:Y:S04]  /*0a80*/  LDS R28, [R26+0x4] ;  /* 0x000004001a1c7984 */ /* 0x000ee80000000800 */
[----:B------:R-:W4:Y:S04]  /*0a90*/  LDS R22, [R26+0x8] ;  /* 0x000008001a167984 */ /* 0x000f280000000800 */
[----:B------:R-:W5:Y:S04]  /*0aa0*/  LDS R20, [R26+0xc] ;  /* 0x00000c001a147984 */ /* 0x000f680000000800 */
[----:B------:R-:W0:Y:S01]  /*0ab0*/  LDS R21, [R26+0x10] ;  /* 0x000010001a157984 */ /* 0x000e220000000800 */
[----:B--2---:R-:W-:-:S03]  /*0ac0*/  FFMA R27, R23, R24, R16 ;  /* 0x00000018171b7223 */ /* 0x004fc60000000010 */
[----:B------:R-:W1:Y:S01]  /*0ad0*/  LDS R16, [R26+0x14] ;  /* 0x000014001a107984 */ /* 0x000e620000000800 */
[----:B---3--:R-:W-:-:S03]  /*0ae0*/  FFMA R18, R18, R28, R27 ;  /* 0x0000001c12127223 */ /* 0x008fc6000000001b */
[----:B------:R-:W2:Y:S01]  /*0af0*/  LDS R23, [R26+0x18] ;  /* 0x000018001a177984 */ /* 0x000ea20000000800 */
[----:B----4-:R-:W-:-:S03]  /*0b00*/  FFMA R18, R17, R22, R18 ;  /* 0x0000001611127223 */ /* 0x010fc60000000012 */
[----:B------:R-:W3:Y:S01]  /*0b10*/  LDS R24, [R26+0x1c] ;  /* 0x00001c001a187984 */ /* 0x000ee20000000800 */
[----:B-----5:R-:W-:-:S04]  /*0b20*/  FFMA R15, R15, R20, R18 ;  /* 0x000000140f0f7223 */ /* 0x020fc80000000012 */
[----:B0-----:R-:W-:-:S04]  /*0b30*/  FFMA R14, R14, R21, R15 ;  /* 0x000000150e0e7223 */ /* 0x001fc8000000000f */
[----:B-1----:R-:W-:-:S04]  /*0b40*/  FFMA R13, R13, R16, R14 ;  /* 0x000000100d0d7223 */ /* 0x002fc8000000000e */
[----:B--2---:R-:W-:-:S04]  /*0b50*/  FFMA R12, R12, R23, R13 ;  /* 0x000000170c0c7223 */ /* 0x004fc8000000000d */
[----:B---3--:R-:W-:-:S07]  /*0b60*/  FFMA R16, R19, R24, R12 ;  /* 0x0000001813107223 */ /* 0x008fce000000000c */
.L_x_13:
        /* <DEDUP_REMOVED lines=8> */
[----:B------:R-:W3:Y:S04]  /*0bf0*/  LD.E R15, desc[UR4][R4.64+0x4] ;  /* 0x00000404040f7980 */ /* 0x000ee8000c101900 */
[----:B------:R-:W4:Y:S04]  /*0c00*/  LD.E R17, desc[UR4][R4.64+0x8] ;  /* 0x0000080404117980 */ /* 0x000f28000c101900 */
[----:B------:R-:W5:Y:S01]  /*0c10*/  LD.E R19, desc[UR4][R4.64+0xc] ;  /* 0x00000c0404137980 */ /* 0x000f62000c101900 */
[C---:B------:R-:W-:Y:S01]  /*0c20*/  IMAD R0, R11.reuse, 0x4, R0 ;  /* 0x000000040b007824 */ /* 0x040fe200078e0200 */
[----:B------:R-:W-:-:S04]  /*0c30*/  IADD3 R11, PT, PT, R11, 0x4, RZ ;  /* 0x000000040b0b7810 */ /* 0x000fc80007ffe0ff */
[----:B------:R-:W2:Y:S04]  /*0c40*/  LDS R12, [R0] ;  /* 0x00000000000c7984 */ /* 0x000ea80000000800 */
[----:B------:R-:W3:Y:S04]  /*0c50*/  LDS R14, [R0+0x4] ;  /* 0x00000400000e7984 */ /* 0x000ee80000000800 */
[----:B-1----:R-:W4:Y:S04]  /*0c60*/  LDS R18, [R0+0x8] ;  /* 0x0000080000127984 */ /* 0x002f280000000800 */
[----:B------:R-:W5:Y:S01]  /*0c70*/  LDS R20, [R0+0xc] ;  /* 0x00000c0000147984 */ /* 0x000f620000000800 */
[----:B--2---:R-:W-:-:S04]  /*0c80*/  FFMA R12, R13, R12, R16 ;  /* 0x0000000c0d0c7223 */ /* 0x004fc80000000010 */
[----:B---3--:R-:W-:-:S04]  /*0c90*/  FFMA R12, R15, R14, R12 ;  /* 0x0000000e0f0c7223 */ /* 0x008fc8000000000c */
[----:B----4-:R-:W-:-:S04]  /*0ca0*/  FFMA R12, R17, R18, R12 ;  /* 0x00000012110c7223 */ /* 0x010fc8000000000c */
[----:B-----5:R-:W-:-:S07]  /*0cb0*/  FFMA R16, R19, R20, R12 ;  /* 0x0000001413107223 */ /* 0x020fce000000000c */
.L_x_14:
[----:B------:R-:W-:Y:S05]  /*0cc0*/  @!P1 BRA `(.L_x_10) ;  /* 0x0000000000349947 */ /* 0x000fea0003800000 */
[----:B------:R-:W-:Y:S01]  /*0cd0*/  LEA R6, R11, R6, 0x2 ;  /* 0x000000060b067211 */ /* 0x000fe200078e10ff */
[----:B------:R-:W-:Y:S01]  /*0ce0*/  IMAD.IADD R9, R9, 0x1, R11 ;  /* 0x0000000109097824 */ /* 0x000fe200078e020b */
[----:B------:R-:W-:Y:S02]  /*0cf0*/  IADD3 R10, PT, PT, -R10, RZ, RZ ;  /* 0x000000ff0a0a7210 */ /* 0x000fe40007ffe1ff */
[----:B------:R-:W-:-:S07]  /*0d00*/  IADD3 R6, PT, PT, R7, R6, RZ ;  /* 0x0000000607067210 */ /* 0x000fce0007ffe0ff */
.L_x_15:
[C---:B------:R-:W-:Y:S01]  /*0d10*/  IMAD.WIDE R4, R9.reuse, 0x4, R2 ;  /* 0x0000000409047825 */ /* 0x040fe200078e0202 */
[----:B------:R0:W2:Y:S05]  /*0d20*/  LDS R0, [R6] ;  /* 0x0000000006007984 */ /* 0x0000aa0000000800 */
[----:B------:R-:W2:Y:S01]  /*0d30*/  LD.E R5, desc[UR4][R4.64] ;  /* 0x0000000404057980 */ /* 0x000ea2000c101900 */
[----:B------:R-:W-:Y:S01]  /*0d40*/  VIADD R10, R10, 0x1 ;  /* 0x000000010a0a7836 */ /* 0x000fe20000000000 */
[----:B------:R-:W-:Y:S02]  /*0d50*/  IADD3 R9, PT, PT, R9, 0x1, RZ ;  /* 0x0000000109097810 */ /* 0x000fe40007ffe0ff */
[----:B0-----:R-:W-:-:S02]  /*0d60*/  IADD3 R6, PT, PT, R6, 0x4, RZ ;  /* 0x0000000406067810 */ /* 0x001fc40007ffe0ff */
[----:B------:R-:W-:Y:S01]  /*0d70*/  ISETP.NE.AND P0, PT, R10, RZ, PT ;  /* 0x000000ff0a00720c */ /* 0x000fe20003f05270 */
[----:B--2---:R-:W-:-:S12]  /*0d80*/  FFMA R16, R5, R0, R16 ;  /* 0x0000000005107223 */ /* 0x004fd80000000010 */
[----:B------:R-:W-:Y:S05]  /*0d90*/  @P0 BRA `(.L_x_15) ;  /* 0xfffffffc00dc0947 */ /* 0x000fea000383ffff */
.L_x_10:
[----:B------:R-:W3:Y:S02]  /*0da0*/  LDCU UR6, c[0x0][0x380] ;  /* 0x00007000ff0677ac */ /* 0x000ee40008000800 */
[----:B---3--:R-:W-:-:S04]  /*0db0*/  ISETP.GE.AND P0, PT, R8, UR6, PT ;  /* 0x0000000608007c0c */ /* 0x008fc8000bf06270 */
[----:B------:R-:W-:-:S13]  /*0dc0*/  ISETP.LT.OR P0, PT, R8, RZ, P0 ;  /* 0x000000ff0800720c */ /* 0x000fda0000701670 */
[----:B------:R-:W-:Y:S05]  /*0dd0*/  @P0 EXIT ;  /* 0x000000000000094d */ /* 0x000fea0003800000 */
[----:B------:R-:W3:Y:S02]  /*0de0*/  LDC.64 R2, c[0x0][0x390] ;  /* 0x0000e400ff027b82 */ /* 0x000ee40000000a00 */
[----:B---3--:R-:W-:-:S05]  /*0df0*/  IMAD.WIDE.U32 R8, R8, 0x4, R2 ;  /* 0x0000000408087825 */ /* 0x008fca00078e0002 */
[----:B------:R-:W-:Y:S01]  /*0e00*/  STG.E desc[UR4][R8.64], R16 ;  /* 0x0000001008007986 */ /* 0x000fe2000c101904 */
[----:B------:R-:W-:Y:S05]  /*0e10*/  EXIT ;  /* 0x000000000000794d */ /* 0x000fea0003800000 */
.L_x_16:
[----:B------:R-:W-:-:S00]  /*0e20*/  BRA `(.L_x_16) ;  /* 0xfffffffc00fc7947 */ /* 0x000fc0000383ffff */
[----:B------:R-:W-:-:S00]  /*0e30*/  NOP ;  /* 0x0000000000007918 */ /* 0x000fc00000000000 */
        /* <DEDUP_REMOVED lines=12> */
.L_x_24:


//--------------------- .text._Z13stencilKerneliPfS_iS_ --------------------------
	.section	.text._Z13stencilKerneliPfS_iS_,"ax",@progbits
	.align	128
        .global         _Z13stencilKerneliPfS_iS_
        .type           _Z13stencilKerneliPfS_iS_,@function
        .size           _Z13stencilKerneliPfS_iS_,(.L_x_25 - _Z13stencilKerneliPfS_iS_)
        .other          _Z13stencilKerneliPfS_iS_,@"STO_CUDA_ENTRY STV_DEFAULT"
_Z13stencilKerneliPfS_iS_:
.text._Z13stencilKerneliPfS_iS_:
[----:B------:R-:W-:Y:S08]  /*0000*/  LDC R1, c[0x0][0x37c] ;  /* 0x0000df00ff017b82 */ /* 0x000ff00000000800 */
[----:B------:R-:W0:Y:S01]  /*0010*/  LDC R4, c[0x0][0x398] ;  /* 0x0000e600ff047b82 */ /* 0x000e220000000800 */
[----:B------:R-:W1:Y:S01]  /*0020*/  S2R R0, SR_CTAID.X ;  /* 0x0000000000007919 */ /* 0x000e620000002500 */
[----:B------:R-:W1:Y:S01]  /*0030*/  LDCU UR6, c[0x0][0x360] ;  /* 0x00006c00ff0677ac */ /* 0x000e620008000800 */
[----:B------:R-:W-:Y:S01]  /*0040*/  IMAD.MOV.U32 R2, RZ, RZ, RZ ;  /* 0x000000ffff027224 */ /* 0x000fe200078e00ff */
[----:B------:R-:W1:Y:S01]  /*0050*/  S2R R3, SR_TID.X ;  /* 0x0000000000037919 */ /* 0x000e620000002100 */
[----:B------:R-:W2:Y:S01]  /*0060*/  LDCU.64 UR4, c[0x0][0x358] ;  /* 0x00006b00ff0477ac */ /* 0x000ea20008000a00 */
[----:B0-----:R-:W-:Y:S01]  /*0070*/  ISETP.GE.AND P0, PT, R4, -0x1, PT ;  /* 0xffffffff0400780c */ /* 0x001fe20003f06270 */
[----:B-1----:R-:W-:Y:S01]  /*0080*/  IMAD R0, R0, UR6, R3 ;  /* 0x0000000600007c24 */ /* 0x002fe2000f8e0203 */
[----:B------:R-:W-:-:S11]  /*0090*/  LEA.HI R3, R4, R4, RZ, 0x1 ;  /* 0x0000000404037211 */ /* 0x000fd600078f08ff */
[----:B--2---:R-:W-:Y:S05]  /*00a0*/  @!P0 BRA `(.L_x_17) ;  /* 0x0000000800b48947 */ /* 0x004fea0003800000 */
[----:B------:R-:W-:Y:S01]  /*00b0*/  SHF.R.S32.HI R3, RZ, 0x1, R3 ;  /* 0x00000001ff037819 */ /* 0x000fe20000011403 */
[----:B------:R-:W-:-:S03]  /*00c0*/  IMAD.MOV.U32 R2, RZ, RZ, RZ ;  /* 0x000000ffff027224 */ /* 0x000fc600078e00ff */
[----:B------:R-:W-:Y:S01]  /*00d0*/  IABS R4, R3 ;  /* 0x0000000300047213 */ /* 0x000fe20000000000 */
[----:B------:R-:W-:-:S04]  /*00e0*/  IMAD.MOV R12, RZ, RZ, -R3 ;  /* 0x000000ffff0c7224 */ /* 0x000fc800078e0a03 */
[----:B------:R-:W-:-:S05]  /*00f0*/  IMAD.IADD R4, R3, 0x1, R4 ;  /* 0x0000000103047824 */ /* 0x000fca00078e0204 */
[C---:B------:R-:W-:Y:S02]  /*0100*/  ISETP.GE.U32.AND P0, PT, R4.reuse, 0x7, PT ;  /* 0x000000070400780c */ /* 0x040fe40003f06070 */
[----:B------:R-:W-:-:S04]  /*0110*/  IADD3 R5, PT, PT, R4, 0x1, RZ ;  /* 0x0000000104057810 */ /* 0x000fc80007ffe0ff */
[----:B------:R-:W-:-:S07]  /*0120*/  LOP3.LUT R6, R5, 0x7, RZ, 0xc0, !PT ;  /* 0x0000000705067812 */ /* 0x000fce00078ec0ff */
[----:B------:R-:W-:Y:S05]  /*0130*/  @!P0 BRA `(.L_x_18) ;  /* 0x0000000400408947 */ /* 0x000fea0003800000 */
[----:B------:R-:W0:Y:S01]  /*0140*/  LDC.64 R12, c[0x0][0x3a0] ;  /* 0x0000e800ff0c7b82 */ /* 0x000e220000000a00 */
[----:B------:R-:W-:Y:S01]  /*0150*/  LOP3.LUT R10, R5, 0xfffffff8, RZ, 0xc0, !PT ;  /* 0xfffffff8050a7812 */ /* 0x000fe200078ec0ff */
[----:B------:R-:W-:Y:S01]  /*0160*/  IMAD.MOV.U32 R2, RZ, RZ, RZ ;  /* 0x000000ffff027224 */ /* 0x000fe200078e00ff */
[----:B------:R-:W-:Y:S01]  /*0170*/  IADD3 R9, PT, PT, -R3, 0x3, RZ ;  /* 0x0000000303097810 */ /* 0x000fe20007ffe1ff */
[----:B------:R-:W-:Y:S01]  /*0180*/  IMAD.MOV.U32 R8, RZ, RZ, 0x3 ;  /* 0x00000003ff087424 */ /* 0x000fe200078e00ff */
[----:B------:R-:W-:Y:S01]  /*0190*/  IADD3 R7, PT, PT, R0, -R3, RZ ;  /* 0x8000000300077210 */ /* 0x000fe20007ffe0ff */
[----:B------:R-:W1:Y:S01]  /*01a0*/  LDCU UR6, c[0x0][0x380] ;  /* 0x00007000ff0677ac */ /* 0x000e620008000800 */
[----:B------:R-:W-:-:S07]  /*01b0*/  IADD3 R10, PT, PT, -R10, RZ, RZ ;  /* 0x000000ff0a0a7210 */ /* 0x000fce0007ffe1ff */
.L_x_19:
[C---:B------:R-:W-:Y:S01]  /*01c0*/  VIADD R21, R7.reuse, 0x1 ;  /* 0x0000000107157836 */ /* 0x040fe20000000000 */
[----:B-1----:R-:W-:Y:S01]  /*01d0*/  ISETP.GE.AND P3, PT, R7, UR6, PT ;  /* 0x0000000607007c0c */ /* 0x002fe2000bf66270 */
[----:B------:R-:W-:-:S03]  /*01e0*/  VIADD R15, R8, 0xfffffffd ;  /* 0xfffffffd080f7836 */ /* 0x000fc60000000000 */
[----:B------:R-:W-:Y:S01]  /*01f0*/  ISETP.GE.AND P4, PT, R21, UR6, PT ;  /* 0x0000000615007c0c */ /* 0x000fe2000bf86270 */
[----:B0-----:R-:W-:Y:S01]  /*0200*/  IMAD.WIDE R14, R15, 0x4, R12 ;  /* 0x000000040f0e7825 */ /* 0x001fe200078e020c */
[----:B------:R-:W-:Y:S02]  /*0210*/  ISETP.LT.OR P3, PT, R7, RZ, P3 ;  /* 0x000000ff0700720c */ /* 0x000fe40001f61670 */
[----:B------:R-:W-:-:S11]  /*0220*/  ISETP.LT.OR P4, PT, R21, RZ, P4 ;  /* 0x000000ff1500720c */ /* 0x000fd60002781670 */
[----:B------:R-:W0:Y:S01]  /*0230*/  @!P3 LDC.64 R18, c[0x0][0x388] ;  /* 0x0000e200ff12bb82 */ /* 0x000e220000000a00 */
[----:B------:R-:W2:Y:S04]  /*0240*/  @!P3 LDG.E R25, desc[UR4][R14.64] ;  /* 0x000000040e19b981 */ /* 0x000ea8000c1e1900 */
[----:B------:R-:W3:Y:S03]  /*0250*/  @!P4 LDG.E R27, desc[UR4][R14.64+0x4] ;  /* 0x000004040e1bc981 */ /* 0x000ee6000c1e1900 */
[----:B------:R-:W1:Y:S01]  /*0260*/  @!P4 LDC.64 R16, c[0x0][0x388] ;  /* 0x0000e200ff10cb82 */ /* 0x000e620000000a00 */
[----:B0-----:R-:W-:-:S06]  /*0270*/  @!P3 IMAD.WIDE.U32 R18, R7, 0x4, R18 ;  /* 0x000000040712b825 */ /* 0x001fcc00078e0012 */
[----:B------:R-:W2:Y:S01]  /*0280*/  @!P3 LDG.E R18, desc[UR4][R18.64] ;  /* 0x000000041212b981 */ /* 0x000ea2000c1e1900 */
[----:B-1----:R-:W-:-:S06]  /*0290*/  @!P4 IMAD.WIDE.U32 R20, R21, 0x4, R16 ;  /* 0x000000041514c825 */ /* 0x002fcc00078e0010 */
[----:B------:R-:W3:Y:S01]  /*02a0*/  @!P4 LDG.E R20, desc[UR4][R20.64] ;  /* 0x000000041414c981 */ /* 0x000ee2000c1e1900 */
[C---:B------:R-:W-:Y:S01]  /*02b0*/  VIADD R17, R7.reuse, 0x4 ;  /* 0x0000000407117836 */ /* 0x040fe20000000000 */
[----:B------:R-:W-:-:S04]  /*02c0*/  IADD3 R16, PT, PT, R7, 0x2, RZ ;  /* 0x0000000207107810 */ /* 0x000fc80007ffe0ff */
[C---:B------:R-:W-:Y:S02]  /*02d0*/  ISETP.GE.AND P0, PT, R16.reuse, UR6, PT ;  /* 0x0000000610007c0c */ /* 0x040fe4000bf06270 */
[C---:B------:R-:W-:Y:S02]  /*02e0*/  ISETP.GE.AND P1, PT, R17.reuse, UR6, PT ;  /* 0x0000000611007c0c */ /* 0x040fe4000bf26270 */
[----:B------:R-:W-:Y:S02]  /*02f0*/  ISETP.LT.OR P0, PT, R16, RZ, P0 ;  /* 0x000000ff1000720c */ /* 0x000fe40000701670 */
[----:B------:R-:W-:Y:S01]  /*0300*/  ISETP.LT.OR P1, PT, R17, RZ, P1 ;  /* 0x000000ff1100720c */ /* 0x000fe20000f21670 */
[----:B------:R-:W-:-:S05]  /*0310*/  VIADD R23, R7, 0x3 ;  /* 0x0000000307177836 */ /* 0x000fca0000000000 */
[----:B------:R-:W-:-:S04]  /*0320*/  ISETP.GE.AND P2, PT, R23, UR6, PT ;  /* 0x0000000617007c0c */ /* 0x000fc8000bf46270 */
[----:B------:R-:W-:Y:S01]  /*0330*/  ISETP.LT.OR P2, PT, R23, RZ, P2 ;  /* 0x000000ff1700720c */ /* 0x000fe20001741670 */
[----:B------:R-:W0:Y:S01]  /*0340*/  @!P0 LDC.64 R28, c[0x0][0x388] ;  /* 0x0000e200ff1c8b82 */ /* 0x000e220000000a00 */
[----:B------:R-:W-:-:S04]  /*0350*/  IADD3 R11, PT, PT, R7, 0x5, RZ ;  /* 0x00000005070b7810 */ /* 0x000fc80007ffe0ff */
[----:B------:R-:W-:Y:S01]  /*0360*/  ISETP.GE.AND P5, PT, R11, UR6, PT ;  /* 0x000000060b007c0c */ /* 0x000fe2000bfa6270 */
[----:B------:R-:W-:Y:S02]  /*0370*/  VIADD R26, R7, 0x7 ;  /* 0x00000007071a7836 */ /* 0x000fe40000000000 */
[----:B0-----:R-:W-:-:S04]  /*0380*/  @!P0 IMAD.WIDE.U32 R28, R16, 0x4, R28 ;  /* 0x00000004101c8825 */ /* 0x001fc800078e001c */
[----:B--2---:R-:W-:Y:S02]  /*0390*/  @!P3 FFMA R2, R25, R18, R2 ;  /* 0x000000121902b223 */ /* 0x004fe40000000002 */
[----:B------:R-:W0:Y:S02]  /*03a0*/  @!P2 LDC.64 R18, c[0x0][0x388] ;  /* 0x0000e200ff12ab82 */ /* 0x000e240000000a00 */
[----:B---3--:R-:W-:-:S06]  /*03b0*/  @!P4 FFMA R2, R27, R20, R2 ;  /* 0x000000141b02c223 */ /* 0x008fcc0000000002 */
[----:B------:R-:W1:Y:S01]  /*03c0*/  @!P1 LDC.64 R20, c[0x0][0x388] ;  /* 0x0000e200ff149b82 */ /* 0x000e620000000a00 */
[----:B------:R-:W-:Y:S01]  /*03d0*/  VIADD R27, R7, 0x6 ;  /* 0x00000006071b7836 */ /* 0x000fe20000000000 */
[----:B------:R-:W-:-:S04]  /*03e0*/  ISETP.LT.OR P3, PT, R11, RZ, P5 ;  /* 0x000000ff0b00720c */ /* 0x000fc80002f61670 */
[----:B------:R-:W-:-:S04]  /*03f0*/  ISETP.GE.AND P4, PT, R27, UR6, PT ;  /* 0x000000061b007c0c */ /* 0x000fc8000bf86270 */
[----:B------:R-:W-:Y:S02]  /*0400*/  ISETP.LT.OR P4, PT, R27, RZ, P4 ;  /* 0x000000ff1b00720c */ /* 0x000fe40002781670 */
[----:B------:R-:W-:-:S03]  /*0410*/  ISETP.GE.AND P5, PT, R26, UR6, PT ;  /* 0x000000061a007c0c */ /* 0x000fc6000bfa6270 */
[----:B------:R-:W2:Y:S01]  /*0420*/  @!P3 LDC.64 R24, c[0x0][0x388] ;  /* 0x0000e200ff18bb82 */ /* 0x000ea20000000a00 */
[----:B------:R-:W-:Y:S01]  /*0430*/  ISETP.LT.OR P5, PT, R26, RZ, P5 ;  /* 0x000000ff1a00720c */ /* 0x000fe20002fa1670 */
[----:B0-----:R-:W-:Y:S01]  /*0440*/  @!P2 IMAD.WIDE.U32 R18, R23, 0x4, R18 ;  /* 0x000000041712a825 */ /* 0x001fe200078e0012 */
[----:B------:R-:W3:Y:S05]  /*0450*/  @!P3 LDG.E R22, desc[UR4][R14.64+0x14] ;  /* 0x000014040e16b981 */ /* 0x000eea000c1e1900 */
[----:B------:R-:W4:Y:S01]  /*0460*/  @!P2 LDG.E R19, desc[UR4][R18.64] ;  /* 0x000000041213a981 */ /* 0x000f22000c1e1900 */
[----:B-1----:R-:W-:Y:S02]  /*0470*/  @!P1 IMAD.WIDE.U32 R20, R17, 0x4, R20 ;  /* 0x0000000411149825 */ /* 0x002fe400078e0014 */
[----:B------:R-:W0:Y:S03]  /*0480*/  @!P4 LDC.64 R16, c[0x0][0x388] ;  /* 0x0000e200ff10cb82 */ /* 0x000e260000000a00 */
[----:B------:R1:W5:Y:S04]  /*0490*/  @!P1 LDG.E R23, desc[UR4][R20.64] ;  /* 0x0000000414179981 */ /* 0x000368000c1e1900 */
[----:B------:R-:W5:Y:S01]  /*04a0*/  @!P1 LDG.E R18, desc[UR4][R14.64+0x10] ;  /* 0x000010040e129981 */ /* 0x000f62000c1e1900 */
[----:B-1----:R-:W1:Y:S01]  /*04b0*/  @!P5 LDC.64 R20, c[0x0][0x388] ;  /* 0x0000e200ff14db82 */ /* 0x002e620000000a00 */
[----:B--2---:R-:W-:-:S02]  /*04c0*/  @!P3 IMAD.WIDE.U32 R24, R11, 0x4, R24 ;  /* 0x000000040b18b825 */ /* 0x004fc400078e0018 */
[----:B------:R-:W2:Y:S04]  /*04d0*/  @!P0 LDG.E R11, desc[UR4][R28.64] ;  /* 0x000000041c0b8981 */ /* 0x000ea8000c1e1900 */
[----:B------:R-:W3:Y:S01]  /*04e0*/  @!P3 LDG.E R25, desc[UR4][R24.64] ;  /* 0x000000041819b981 */ /* 0x000ee2000c1e1900 */
[----:B0-----:R-:W-:-:S03]  /*04f0*/  @!P4 IMAD.WIDE.U32 R16, R27, 0x4, R16 ;  /* 0x000000041b10c825 */ /* 0x001fc600078e0010 */
[----:B------:R-:W2:Y:S04]  /*0500*/  @!P0 LDG.E R27, desc[UR4][R14.64+0x8] ;  /* 0x000008040e1b8981 */ /* 0x000ea8000c1e1900 */
[----:B------:R-:W4:Y:S04]  /*0510*/  @!P2 LDG.E R29, desc[UR4][R14.64+0xc] ;  /* 0x00000c040e1da981 */ /* 0x000f28000c1e1900 */
[----:B------:R-:W3:Y:S01]  /*0520*/  @!P4 LDG.E R24, desc[UR4][R14.64+0x18] ;  /* 0x000018040e18c981 */ /* 0x000ee2000c1e1900 */
[----:B-1----:R-:W-:-:S03]  /*0530*/  @!P5 IMAD.WIDE.U32 R20, R26, 0x4, R20 ;  /* 0x000000041a14d825 */ /* 0x002fc600078e0014 */
[----:B------:R-:W3:Y:S04]  /*0540*/  @!P4 LDG.E R17, desc[UR4][R16.64] ;  /* 0x000000041011c981 */ /* 0x000ee8000c1e1900 */
[----:B------:R-:W3:Y:S04]  /*0550*/  @!P5 LDG.E R28, desc[UR4][R14.64+0x1c] ;  /* 0x00001c040e1cd981 */ /* 0x000ee8000c1e1900 */
[----:B------:R-:W3:Y:S01]  /*0560*/  @!P5 LDG.E R21, desc[UR4][R20.64] ;  /* 0x000000041415d981 */ /* 0x000ee2000c1e1900 */
[----:B------:R-:W-:Y:S01]  /*0570*/  IADD3 R10, PT, PT, R10, 0x8, RZ ;  /* 0x000000080a0a7810 */ /* 0x000fe20007ffe0ff */
[----:B------:R-:W-:Y:S01]  /*0580*/  VIADD R9, R9, 0x8 ;  /* 0x0000000809097836 */ /* 0x000fe20000000000 */
[----:B------:R-:W-:Y:S01]  /*0590*/  IADD3 R7, PT, PT, R7, 0x8, RZ ;  /* 0x0000000807077810 */ /* 0x000fe20007ffe0ff */
[----:B------:R-:W-:-:S02]  /*05a0*/  VIADD R8, R8, 0x8 ;  /* 0x0000000808087836 */ /* 0x000fc40000000000 */
[----:B--2---:R-:W-:Y:S01]  /*05b0*/  @!P0 FFMA R2, R27, R11, R2 ;  /* 0x0000000b1b028223 */ /* 0x004fe20000000002 */
[----:B------:R-:W-:-:S03]  /*05c0*/  ISETP.NE.AND P0, PT, R10, RZ, PT ;  /* 0x000000ff0a00720c */ /* 0x000fc60003f05270 */
[----:B----4-:R-:W-:-:S04]  /*05d0*/  @!P2 FFMA R2, R29, R19, R2 ;  /* 0x000000131d02a223 */ /* 0x010fc80000000002 */
[----:B-----5:R-:W-:-:S04]  /*05e0*/  @!P1 FFMA R2, R18, R23, R2 ;  /* 0x0000001712029223 */ /* 0x020fc80000000002 */
[----:B---3--:R-:W-:-:S04]  /*05f0*/  @!P3 FFMA R2, R22, R25, R2 ;  /* 0x000000191602b223 */ /* 0x008fc80000000002 */
[----:B------:R-:W-:-:S04]  /*0600*/  @!P4 FFMA R2, R24, R17, R2 ;  /* 0x000000111802c223 */ /* 0x000fc80000000002 */
[----:B------:R-:W-:Y:S01]  /*0610*/  @!P5 FFMA R2, R28, R21, R2 ;  /* 0x000000151c02d223 */ /* 0x000fe20000000002 */
[----:B------:R-:W-:Y:S06]  /*0620*/  @P0 BRA `(.L_x_19) ;  /* 0xfffffff800e40947 */ /* 0x000fec000383ffff */
[----:B------:R-:W-:-:S07]  /*0630*/  VIADD R12, R9, 0xfffffffd ;  /* 0xfffffffd090c7836 */ /* 0x000fce0000000000 */
.L_x_18:
[----:B------:R-:W-:-:S13]  /*0640*/  ISETP.NE.AND P0, PT, R6, RZ, PT ;  /* 0x000000ff0600720c */ /* 0x000fda0003f05270 */
[----:B------:R-:W-:Y:S05]  /*0650*/  @!P0 BRA `(.L_x_17) ;  /* 0x0000000400488947 */ /* 0x000fea0003800000 */
[----:B------:R-:W-:Y:S02]  /*0660*/  ISETP.GE.U32.AND P0, PT, R6, 0x4, PT ;  /* 0x000000040600780c */ /* 0x000fe40003f06070 */
[----:B------:R-:W-:-:S11]  /*0670*/  LOP3.LUT P3, R5, R5, 0x3, RZ, 0xc0, !PT ;  /* 0x0000000305057812 */ /* 0x000fd6000786c0ff */
[----:B------:R-:W-:Y:S05]  /*0680*/  @!P0 BRA `(.L_x_20) ;  /* 0x0000000000948947 */ /* 0x000fea0003800000 */
[----:B------:R-:W0:Y:S01]  /*0690*/  LDCU UR6, c[0x0][0x380] ;  /* 0x00007000ff0677ac */ /* 0x000e220008000800 */
[--C-:B------:R-:W-:Y:S01]  /*06a0*/  IMAD.IADD R21, R0, 0x1, R12.reuse ;  /* 0x0000000100157824 */ /* 0x100fe200078e020c */
[----:B------:R-:W1:Y:S01]  /*06b0*/  LDC.64 R6, c[0x0][0x3a0] ;  /* 0x0000e800ff067b82 */ /* 0x000e620000000a00 */
[----:B------:R-:W-:Y:S02]  /*06c0*/  IMAD.IADD R19, R3, 0x1, R12 ;  /* 0x0000000103137824 */ /* 0x000fe400078e020c */
[C---:B------:R-:W-:Y:S01]  /*06d0*/  VIADD R25, R21.reuse, 0x2 ;  /* 0x0000000215197836 */ /* 0x040fe20000000000 */
[C---:B------:R-:W-:Y:S02]  /*06e0*/  IADD3 R23, PT, PT, R21.reuse, 0x1, RZ ;  /* 0x0000000115177810 */ /* 0x040fe40007ffe0ff */
[C---:B------:R-:W-:Y:S02]  /*06f0*/  IADD3 R13, PT, PT, R21.reuse, 0x3, RZ ;  /* 0x00000003150d7810 */ /* 0x040fe40007ffe0ff */
[----:B0-----:R-:W-:-:S02]  /*0700*/  ISETP.GE.AND P0, PT, R21, UR6, PT ;  /* 0x0000000615007c0c */ /* 0x001fc4000bf06270 */
[----:B------:R-:W-:Y:S02]  /*0710*/  ISETP.GE.AND P1, PT, R23, UR6, PT ;  /* 0x0000000617007c0c */ /* 0x000fe4000bf26270 */
[----:B------:R-:W-:Y:S02]  /*0720*/  ISETP.LT.OR P0, PT, R21, RZ, P0 ;  /* 0x000000ff1500720c */ /* 0x000fe40000701670 */
[----:B------:R-:W-:Y:S02]  /*0730*/  ISETP.GE.AND P2, PT, R25, UR6, PT ;  /* 0x0000000619007c0c */ /* 0x000fe4000bf46270 */
[----:B------:R-:W-:Y:S01]  /*0740*/  ISETP.LT.OR P1, PT, R23, RZ, P1 ;  /* 0x000000ff1700720c */ /* 0x000fe20000f21670 */
[----:B-1----:R-:W-:Y:S01]  /*0750*/  IMAD.WIDE R6, R19, 0x4, R6 ;  /* 0x0000000413067825 */ /* 0x002fe200078e0206 */
[----:B------:R-:W-:Y:S02]  /*0760*/  ISETP.LT.OR P2, PT, R25, RZ, P2 ;  /* 0x000000ff1900720c */ /* 0x000fe40001741670 */
[----:B------:R-:W-:-:S04]  /*0770*/  ISETP.GE.AND P4, PT, R13, UR6, PT ;  /* 0x000000060d007c0c */ /* 0x000fc8000bf86270 */
[----:B------:R-:W-:Y:S01]  /*0780*/  ISETP.LT.OR P4, PT, R13, RZ, P4 ;  /* 0x000000ff0d00720c */ /* 0x000fe20002781670 */
[----:B------:R-:W0:Y:S01]  /*0790*/  @!P0 LDC.64 R16, c[0x0][0x388] ;  /* 0x0000e200ff108b82 */ /* 0x000e220000000a00 */
[----:B------:R-:W2:Y:S07]  /*07a0*/  @!P0 LDG.E R19, desc[UR4][R6.64] ;  /* 0x0000000406138981 */ /* 0x000eae000c1e1900 */
[----:B------:R-:W1:Y:S08]  /*07b0*/  @!P1 LDC.64 R14, c[0x0][0x388] ;  /* 0x0000e200ff0e9b82 */ /* 0x000e700000000a00 */
[----:B------:R-:W3:Y:S08]  /*07c0*/  @!P2 LDC.64 R10, c[0x0][0x388] ;  /* 0x0000e200ff0aab82 */ /* 0x000ef00000000a00 */
[----:B------:R-:W4:Y:S01]  /*07d0*/  @!P4 LDC.64 R8, c[0x0][0x388] ;  /* 0x0000e200ff08cb82 */ /* 0x000f220000000a00 */
[----:B0-----:R-:W-:-:S02]  /*07e0*/  @!P0 IMAD.WIDE.U32 R16, R21, 0x4, R16 ;  /* 0x0000000415108825 */ /* 0x001fc400078e0010 */
[----:B------:R-:W5:Y:S04]  /*07f0*/  @!P1 LDG.E R21, desc[UR4][R6.64+0x4] ;  /* 0x0000040406159981 */ /* 0x000f68000c1e1900 */
[----:B------:R-:W2:Y:S01]  /*0800*/  @!P0 LDG.E R16, desc[UR4][R16.64] ;  /* 0x0000000410108981 */ /* 0x000ea2000c1e1900 */
[----:B-1----:R-:W-:-:S03]  /*0810*/  @!P1 IMAD.WIDE.U32 R14, R23, 0x4, R14 ;  /* 0x00000004170e9825 */ /* 0x002fc600078e000e */
[----:B------:R-:W5:Y:S04]  /*0820*/  @!P4 LDG.E R23, desc[UR4][R6.64+0xc] ;  /* 0x00000c040617c981 */ /* 0x000f68000c1e1900 */
[----:B------:R-:W5:Y:S01]  /*0830*/  @!P1 LDG.E R14, desc[UR4][R14.64] ;  /* 0x000000040e0e9981 */ /* 0x000f62000c1e1900 */
[----:B---3--:R-:W-:-:S06]  /*0840*/  @!P2 IMAD.WIDE.U32 R10, R25, 0x4, R10 ;  /* 0x00000004190aa825 */ /* 0x008fcc00078e000a */
[----:B------:R-:W3:Y:S01]  /*0850*/  @!P2 LDG.E R10, desc[UR4][R10.64] ;  /* 0x000000040a0aa981 */ /* 0x000ee2000c1e1900 */
[----:B----4-:R-:W-:-:S03]  /*0860*/  @!P4 IMAD.WIDE.U32 R8, R13, 0x4, R8 ;  /* 0x000000040d08c825 */ /* 0x010fc600078e0008 */
[----:B------:R-:W3:Y:S04]  /*0870*/  @!P2 LDG.E R13, desc[UR4][R6.64+0x8] ;  /* 0x00000804060da981 */ /* 0x000ee8000c1e1900 */
[----:B------:R-:W4:Y:S01]  /*0880*/  @!P4 LDG.E R8, desc[UR4][R8.64] ;  /* 0x000000040808c981 */ /* 0x000f22000c1e1900 */
[----:B------:R-:W-:Y:S01]  /*0890*/  IADD3 R12, PT, PT, R12, 0x4, RZ ;  /* 0x000000040c0c7810 */ /* 0x000fe20007ffe0ff */
[----:B--2---:R-:W-:-:S04]  /*08a0*/  @!P0 FFMA R2, R19, R16, R2 ;  /* 0x0000001013028223 */ /* 0x004fc80000000002 */
[----:B-----5:R-:W-:-:S04]  /*08b0*/  @!P1 FFMA R2, R21, R14, R2 ;  /* 0x0000000e15029223 */ /* 0x020fc80000000002 */
[----:B---3--:R-:W-:-:S04]  /*08c0*/  @!P2 FFMA R2, R13, R10, R2 ;  /* 0x0000000a0d02a223 */ /* 0x008fc80000000002 */
[----:B----4-:R-:W-:-:S07]  /*08d0*/  @!P4 FFMA R2, R23, R8, R2 ;  /* 0x000000081702c223 */ /* 0x010fce0000000002 */
.L_x_20:
[----:B------:R-:W-:Y:S05]  /*08e0*/  @!P3 BRA `(.L_x_17) ;  /* 0x0000000000a4b947 */ /* 0x000fea0003800000 */
[----:B------:R-:W-:Y:S02]  /*08f0*/  ISETP.NE.AND P0, PT, R5, 0x1, PT ;  /* 0x000000010500780c */ /* 0x000fe40003f05270 */
[----:B------:R-:W-:-:S04]  /*0900*/  LOP3.LUT R4, R4, 0x1, RZ, 0xc0, !PT ;  /* 0x0000000104047812 */ /* 0x000fc800078ec0ff */
[----:B------:R-:W-:-:S07]  /*0910*/  ISETP.NE.U32.AND P2, PT, R4, 0x1, PT ;  /* 0x000000010400780c */ /* 0x000fce0003f45070 */
[----:B------:R-:W-:Y:S06]  /*0920*/  @!P0 BRA `(.L_x_21) ;  /* 0x0000000000548947 */ /* 0x000fec0003800000 */
[----:B------:R-:W0:Y:S01]  /*0930*/  LDCU UR6, c[0x0][0x380] ;  /* 0x00007000ff0677ac */ /* 0x000e220008000800 */
[--C-:B------:R-:W-:Y:S01]  /*0940*/  IMAD.IADD R13, R0, 0x1, R12.reuse ;  /* 0x00000001000d7824 */ /* 0x100fe200078e020c */
[----:B------:R-:W1:Y:S01]  /*0950*/  LDC.64 R4, c[0x0][0x3a0] ;  /* 0x0000e800ff047b82 */ /* 0x000e620000000a00 */
[----:B------:R-:W-:-:S03]  /*0960*/  IMAD.IADD R9, R3, 0x1, R12 ;  /* 0x0000000103097824 */ /* 0x000fc600078e020c */
[C---:B------:R-:W-:Y:S02]  /*0970*/  IADD3 R15, PT, PT, R13.reuse, 0x1, RZ ;  /* 0x000000010d0f7810 */ /* 0x040fe40007ffe0ff */
[----:B0-----:R-:W-:Y:S02]  /*0980*/  ISETP.GE.AND P0, PT, R13, UR6, PT ;  /* 0x000000060d007c0c */ /* 0x001fe4000bf06270 */
[----:B------:R-:W-:Y:S02]  /*0990*/  ISETP.GE.AND P1, PT, R15, UR6, PT ;  /* 0x000000060f007c0c */ /* 0x000fe4000bf26270 */
[----:B------:R-:W-:Y:S02]  /*09a0*/  ISETP.LT.OR P0, PT, R13, RZ, P0 ;  /* 0x000000ff0d00720c */ /* 0x000fe40000701670 */
[----:B------:R-:W-:Y:S01]  /*09b0*/  ISETP.LT.OR P1, PT, R15, RZ, P1 ;  /* 0x000000ff0f00720c */ /* 0x000fe20000f21670 */
[----:B-1----:R-:W-:-:S10]  /*09c0*/  IMAD.WIDE R8, R9, 0x4, R4 ;  /* 0x0000000409087825 */ /* 0x002fd400078e0204 */
[----:B------:R-:W0:Y:S08]  /*09d0*/  @!P0 LDC.64 R6, c[0x0][0x388] ;  /* 0x0000e200ff068b82 */ /* 0x000e300000000a00 */
[----:B------:R-:W1:Y:S01]  /*09e0*/  @!P1 LDC.64 R10, c[0x0][0x388] ;  /* 0x0000e200ff0a9b82 */ /* 0x000e620000000a00 */
[----:B0-----:R-:W-:Y:S02]  /*09f0*/  @!P0 IMAD.WIDE.U32 R4, R13, 0x4, R6 ;  /* 0x000000040d048825 */ /* 0x001fe400078e0006 */
[----:B------:R-:W2:Y:S04]  /*0a00*/  @!P0 LDG.E R13, desc[UR4][R8.64] ;  /* 0x00000004080d8981 */ /* 0x000ea8000c1e1900 */
[----:B------:R-:W2:Y:S01]  /*0a10*/  @!P0 LDG.E R4, desc[UR4][R4.64] ;  /* 0x0000000404048981 */ /* 0x000ea2000c1e1900 */
[----:B-1----:R-:W-:-:S03]  /*0a20*/  @!P1 IMAD.WIDE.U32 R6, R15, 0x4, R10 ;  /* 0x000000040f069825 */ /* 0x002fc600078e000a */
[----:B------:R-:W3:Y:S04]  /*0a30*/  @!P1 LDG.E R11, desc[UR4][R8.64+0x4] ;  /* 0x00000404080b9981 */ /* 0x000ee8000c1e1900 */
[----:B------:R-:W3:Y:S01]  /*0a40*/  @!P1 LDG.E R6, desc[UR4][R6.64] ;  /* 0x0000000406069981 */ /* 0x000ee2000c1e1900 */
[----:B------:R-:W-:Y:S01]  /*0a50*/  IADD3 R12, PT, PT, R12, 0x2, RZ ;  /* 0x000000020c0c7810 */ /* 0x000fe20007ffe0ff */
[----:B--2---:R-:W-:-:S04]  /*0a60*/  @!P0 FFMA R2, R13, R4, R2 ;  /* 0x000000040d028223 */ /* 0x004fc80000000002 */
[----:B---3--:R-:W-:-:S07]  /*0a70*/  @!P1 FFMA R2, R11, R6, R2 ;  /* 0x000000060b029223 */ /* 0x008fce0000000002 */
.L_x_21:
[----:B------:R-:W-:Y:S05]  /*0a80*/  @!P2 BRA `(.L_x_17) ;  /* 0x00000000003ca947 */ /* 0x000fea0003800000 */
[----:B------:R-:W0:Y:S01]  /*0a90*/  LDCU UR6, c[0x0][0x380] ;  /* 0x00007000ff0677ac */ /* 0x000e220008000800 */
[----:B------:R-:W-:Y:S01]  /*0aa0*/  IMAD.IADD R9, R0, 0x1, R12 ;  /* 0x0000000100097824 */ /* 0x000fe200078e020c */
[----:B------:R-:W-:Y:S04]  /*0ab0*/  BSSY.RECONVERGENT B0, `(.L_x_17) ;  /* 0x000000c000007945 */ /* 0x000fe80003800200 */
[----:B0-----:R-:W-:-:S04]  /*0ac0*/  ISETP.GE.AND P0, PT, R9, UR6, PT ;  /* 0x0000000609007c0c */ /* 0x001fc8000bf06270 */
[----:B------:R-:W-:-:S13]  /*0ad0*/  ISETP.LT.OR P0, PT, R9, RZ, P0 ;  /* 0x000000ff0900720c */ /* 0x000fda0000701670 */
[----:B------:R-:W-:Y:S05]  /*0ae0*/  @P0 BRA `(.L_x_22) ;  /* 0x0000000000200947 */ /* 0x000fea0003800000 */
[----:B------:R-:W0:Y:S01]  /*0af0*/  LDC.64 R4, c[0x0][0x3a0] ;  /* 0x0000e800ff047b82 */ /* 0x000e220000000a00 */
[----:B------:R-:W-:-:S07]  /*0b00*/  IADD3 R3, PT, PT, R3, R12, RZ ;  /* 0x0000000c03037210 */ /* 0x000fce0007ffe0ff */
[----:B------:R-:W1:Y:S01]  /*0b10*/  LDC.64 R6, c[0x0][0x388] ;  /* 0x0000e200ff067b82 */ /* 0x000e620000000a00 */
[----:B0-----:R-:W-:-:S06]  /*0b20*/  IMAD.WIDE R4, R3, 0x4, R4 ;  /* 0x0000000403047825 */ /* 0x001fcc00078e0204 */
[----:B------:R-:W2:Y:S01]  /*0b30*/  LDG.E R5, desc[UR4][R4.64] ;  /* 0x0000000404057981 */ /* 0x000ea2000c1e1900 */
[----:B-1----:R-:W-:-:S06]  /*0b40*/  IMAD.WIDE.U32 R6, R9, 0x4, R6 ;  /* 0x0000000409067825 */ /* 0x002fcc00078e0006 */
[----:B------:R-:W2:Y:S02]  /*0b50*/  LDG.E R6, desc[UR4][R6.64] ;  /* 0x0000000406067981 */ /* 0x000ea4000c1e1900 */
[----:B--2---:R-:W-:-:S07]  /*0b60*/  FFMA R2, R5, R6, R2 ;  /* 0x0000000605027223 */ /* 0x004fce0000000002 */
.L_x_22:
[----:B------:R-:W-:Y:S05]  /*0b70*/  BSYNC.RECONVERGENT B0 ;  /* 0x0000000000007941 */ /* 0x000fea0003800200 */
.L_x_17:
[----:B------:R-:W0:Y:S02]  /*0b80*/  LDCU UR6, c[0x0][0x380] ;  /* 0x00007000ff0677ac */ /* 0x000e240008000800 */
[----:B0-----:R-:W-:-:S04]  /*0b90*/  ISETP.GE.AND P0, PT, R0, UR6, PT ;  /* 0x0000000600007c0c */ /* 0x001fc8000bf06270 */
[----:B------:R-:W-:-:S13]  /*0ba0*/  ISETP.LT.OR P0, PT, R0, RZ, P0 ;  /* 0x000000ff0000720c */ /* 0x000fda0000701670 */
[----:B------:R-:W-:Y:S05]  /*0bb0*/  @P0 EXIT ;  /* 0x000000000000094d */ /* 0x000fea0003800000 */
[----:B------:R-:W0:Y:S02]  /*0bc0*/  LDC.64 R4, c[0x0][0x390] ;  /* 0x0000e400ff047b82 */ /* 0x000e240000000a00 */
[----:B0-----:R-:W-:-:S05]  /*0bd0*/  IMAD.WIDE.U32 R4, R0, 0x4, R4 ;  /* 0x0000000400047825 */ /* 0x001fca00078e0004 */
[----:B------:R-:W-:Y:S01]  /*0be0*/  STG.E desc[UR4][R4.64], R2 ;  /* 0x0000000204007986 */ /* 0x000fe2000c101904 */
[----:B------:R-:W-:Y:S05]  /*0bf0*/  EXIT ;  /* 0x000000000000794d */ /* 0x000fea0003800000 */
.L_x_23:
        /* <DEDUP_REMOVED lines=16> */
.L_x_25:


//--------------------- .nv.shared._Z19stencilKernelSharediPfS_iS_ --------------------------
	.section	.nv.shared._Z19stencilKernelSharediPfS_iS_,"aw",@nobits
	.sectionflags	@""
	.align	16
	.zero		1024


//--------------------- .nv.shared.reserved.0     --------------------------
	.section	.nv.shared.reserved.0,"aw",@nobits
	.weak		__nv_reservedSMEM_offset_0_alias
	.size		__nv_reservedSMEM_offset_0_alias, 0, 64
	.other		__nv_reservedSMEM_offset_0_alias,@"STO_CUDA_RESERVED_SHARED STV_DEFAULT"
__nv_reservedSMEM_offset_0_alias:
	.zero		0
	.zero		64


//--------------------- .nv.shared._Z13stencilKerneliPfS_iS_ --------------------------
	.section	.nv.shared._Z13stencilKerneliPfS_iS_,"aw",@nobits
	.sectionflags	@""
	.align	16
	.zero		1024


//--------------------- .nv.constant0._Z19stencilKernelSharediPfS_iS_ --------------------------
	.section	.nv.constant0._Z19stencilKernelSharediPfS_iS_,"a",@progbits
	.sectionflags	@""
	.align	4
.nv.constant0._Z19stencilKernelSharediPfS_iS_:
	.zero		936


//--------------------- .nv.constant0._Z13stencilKerneliPfS_iS_ --------------------------
	.section	.nv.constant0._Z13stencilKerneliPfS_iS_,"a",@progbits
	.sectionflags	@""
	.align	4
.nv.constant0._Z13stencilKerneliPfS_iS_:
	.zero		936


//--------------------- SYMBOLS --------------------------

	.type		.nv.reservedSmem.offset0,@object
	.size		.nv.reservedSmem.offset0,0x4
	.type		.nv.reservedSmem.cap,@object
	.size		.nv.reservedSmem.cap,0x4
